//
// Generated by NVIDIA NVVM Compiler
//
// Compiler Build ID: CL-36424714
// Cuda compilation tools, release 13.0, V13.0.88
// Based on NVVM 20.0.0
//

.version 9.0
.target sm_100
.address_size 64

	// .globl	_Z13search_kernelPjj
.const .align 4 .b8 d_TARGETS[28];

.visible .entry _Z13search_kernelPjj(
	.param .u64 .ptr .align 1 _Z13search_kernelPjj_param_0,
	.param .u32 _Z13search_kernelPjj_param_1
)
{
	.local .align 4 .b8 	__local_depot0[6272];
	.reg .b64 	%SP;
	.reg .b64 	%SPL;
	.reg .pred 	%p<82>;
	.reg .b16 	%rs<6>;
	.reg .b32 	%r<623>;
	.reg .b64 	%rd<342>;

	mov.u64 	%SPL, __local_depot0;
	ld.param.u64 	%rd10, [_Z13search_kernelPjj_param_0];
	ld.param.u32 	%r23, [_Z13search_kernelPjj_param_1];
	add.u64 	%rd1, %SPL, 0;
	mov.b32 	%r619, 0;
	st.local.u32 	[%rd1+6268], %r619;
	mov.b32 	%r25, 7;
	st.local.u32 	[%rd1+6264], %r25;
	add.s64 	%rd340, %rd1, 4172;
$L__BB0_1:
	mov.b32 	%r26, 16843009;
	st.local.u32 	[%rd340+-28], %r26;
	st.local.u32 	[%rd340+-24], %r26;
	st.local.u32 	[%rd340+-20], %r26;
	st.local.u32 	[%rd340+-16], %r26;
	st.local.u32 	[%rd340+-12], %r26;
	st.local.u32 	[%rd340+-8], %r26;
	st.local.u32 	[%rd340+-4], %r26;
	st.local.u32 	[%rd340], %r26;
	add.s32 	%r619, %r619, 32;
	add.s64 	%rd340, %rd340, 32;
	setp.ne.s32 	%p1, %r619, 2048;
	@%p1 bra 	$L__BB0_1;
	mov.b32 	%r27, 15;
	st.local.u32 	[%rd1], %r27;
	mov.b32 	%r28, 240;
	st.local.u32 	[%rd1+4], %r28;
	mov.b32 	%r29, 819;
	st.local.u32 	[%rd1+8], %r29;
	mov.b32 	%r30, 1365;
	st.local.u32 	[%rd1+12], %r30;
	ld.const.u32 	%r3, [d_TARGETS];
	setp.ne.s32 	%p2, %r3, 15;
	ld.const.u32 	%r31, [d_TARGETS+4];
	setp.ne.s32 	%p3, %r31, 15;
	and.pred  	%p4, %p2, %p3;
	ld.const.u32 	%r32, [d_TARGETS+8];
	setp.ne.s32 	%p5, %r32, 15;
	and.pred  	%p6, %p4, %p5;
	ld.const.u32 	%r33, [d_TARGETS+12];
	setp.ne.s32 	%p7, %r33, 15;
	and.pred  	%p8, %p6, %p7;
	ld.const.u32 	%r34, [d_TARGETS+16];
	setp.ne.s32 	%p9, %r34, 15;
	and.pred  	%p10, %p8, %p9;
	ld.const.u32 	%r35, [d_TARGETS+20];
	setp.ne.s32 	%p11, %r35, 15;
	and.pred  	%p12, %p10, %p11;
	ld.const.u32 	%r36, [d_TARGETS+24];
	setp.ne.s32 	%p13, %r36, 15;
	and.pred  	%p14, %p12, %p13;
	@%p14 bra 	$L__BB0_4;
	ld.local.u32 	%r37, [%rd1+6264];
	add.s32 	%r38, %r37, -1;
	st.local.u32 	[%rd1+6264], %r38;
$L__BB0_4:
	setp.ne.s32 	%p15, %r3, 240;
	setp.ne.s32 	%p16, %r31, 240;
	and.pred  	%p17, %p15, %p16;
	setp.ne.s32 	%p18, %r32, 240;
	and.pred  	%p19, %p17, %p18;
	setp.ne.s32 	%p20, %r33, 240;
	and.pred  	%p21, %p19, %p20;
	setp.ne.s32 	%p22, %r34, 240;
	and.pred  	%p23, %p21, %p22;
	setp.ne.s32 	%p24, %r35, 240;
	and.pred  	%p25, %p23, %p24;
	setp.ne.s32 	%p26, %r36, 240;
	and.pred  	%p27, %p25, %p26;
	@%p27 bra 	$L__BB0_6;
	ld.local.u32 	%r39, [%rd1+6264];
	add.s32 	%r40, %r39, -1;
	st.local.u32 	[%rd1+6264], %r40;
$L__BB0_6:
	mov.b16 	%rs1, 0;
	st.local.u8 	[%rd1+4963], %rs1;
	setp.ne.s32 	%p28, %r3, 819;
	setp.ne.s32 	%p29, %r31, 819;
	and.pred  	%p30, %p28, %p29;
	setp.ne.s32 	%p31, %r32, 819;
	and.pred  	%p32, %p30, %p31;
	setp.ne.s32 	%p33, %r33, 819;
	and.pred  	%p34, %p32, %p33;
	setp.ne.s32 	%p35, %r34, 819;
	and.pred  	%p36, %p34, %p35;
	setp.ne.s32 	%p37, %r35, 819;
	and.pred  	%p38, %p36, %p37;
	setp.ne.s32 	%p39, %r36, 819;
	and.pred  	%p40, %p38, %p39;
	@%p40 bra 	$L__BB0_8;
	ld.local.u32 	%r41, [%rd1+6264];
	add.s32 	%r42, %r41, -1;
	st.local.u32 	[%rd1+6264], %r42;
$L__BB0_8:
	mov.b16 	%rs2, 0;
	st.local.u8 	[%rd1+5509], %rs2;
	setp.ne.s32 	%p41, %r3, 1365;
	setp.ne.s32 	%p42, %r31, 1365;
	and.pred  	%p43, %p41, %p42;
	setp.ne.s32 	%p44, %r32, 1365;
	and.pred  	%p45, %p43, %p44;
	setp.ne.s32 	%p46, %r33, 1365;
	and.pred  	%p47, %p45, %p46;
	setp.ne.s32 	%p48, %r34, 1365;
	and.pred  	%p49, %p47, %p48;
	setp.ne.s32 	%p50, %r35, 1365;
	and.pred  	%p51, %p49, %p50;
	setp.ne.s32 	%p52, %r36, 1365;
	and.pred  	%p53, %p51, %p52;
	@%p53 bra 	$L__BB0_10;
	ld.local.u32 	%r43, [%rd1+6264];
	add.s32 	%r44, %r43, -1;
	st.local.u32 	[%rd1+6264], %r44;
$L__BB0_10:
	mov.b32 	%r46, 0;
	st.local.u32 	[%rd1+72], %r46;
	mov.b16 	%rs3, 0;
	st.local.u8 	[%rd1+4144], %rs3;
	mov.b32 	%r47, 255;
	st.local.u32 	[%rd1+76], %r47;
	st.local.u32 	[%rd1+80], %r47;
	st.local.u8 	[%rd1+4399], %rs3;
	mov.b32 	%r48, 240;
	st.local.u32 	[%rd1+84], %r48;
	st.local.u8 	[%rd1+4384], %rs3;
	mov.b32 	%r49, 15;
	st.local.u32 	[%rd1+88], %r49;
	st.local.u8 	[%rd1+4159], %rs3;
	mov.b32 	%r50, 3;
	st.local.u32 	[%rd1+92], %r50;
	st.local.u8 	[%rd1+4147], %rs3;
	mov.b32 	%r51, 831;
	st.local.u32 	[%rd1+96], %r51;
	st.local.u8 	[%rd1+4975], %rs3;
	mov.b32 	%r52, 828;
	st.local.u32 	[%rd1+100], %r52;
	st.local.u8 	[%rd1+4972], %rs3;
	mov.b32 	%r53, 816;
	st.local.u32 	[%rd1+104], %r53;
	st.local.u8 	[%rd1+4960], %rs3;
	mov.b32 	%r54, 12;
	st.local.u32 	[%rd1+108], %r54;
	st.local.u8 	[%rd1+4156], %rs3;
	mov.b32 	%r55, 48;
	st.local.u32 	[%rd1+112], %r55;
	st.local.u8 	[%rd1+4192], %rs3;
	mov.b32 	%r56, 1011;
	st.local.u32 	[%rd1+116], %r56;
	st.local.u8 	[%rd1+5155], %rs3;
	mov.b32 	%r57, 963;
	st.local.u32 	[%rd1+120], %r57;
	st.local.u8 	[%rd1+5107], %rs3;
	mov.b32 	%r58, 771;
	st.local.u32 	[%rd1+124], %r58;
	st.local.u8 	[%rd1+4915], %rs3;
	mov.b32 	%r59, 192;
	st.local.u32 	[%rd1+128], %r59;
	st.local.u8 	[%rd1+4336], %rs3;
	mov.b32 	%r60, 5;
	st.local.u32 	[%rd1+132], %r60;
	st.local.u8 	[%rd1+4149], %rs3;
	mov.b32 	%r61, 1375;
	st.local.u32 	[%rd1+136], %r61;
	st.local.u8 	[%rd1+5519], %rs3;
	mov.b32 	%r62, 1370;
	st.local.u32 	[%rd1+140], %r62;
	st.local.u8 	[%rd1+5514], %rs3;
	mov.b32 	%r63, 1360;
	st.local.u32 	[%rd1+144], %r63;
	st.local.u8 	[%rd1+5504], %rs3;
	mov.b32 	%r64, 10;
	st.local.u32 	[%rd1+148], %r64;
	st.local.u8 	[%rd1+4154], %rs3;
	mov.b32 	%r65, 80;
	st.local.u32 	[%rd1+152], %r65;
	st.local.u8 	[%rd1+4224], %rs3;
	mov.b32 	%r66, 1525;
	st.local.u32 	[%rd1+156], %r66;
	st.local.u8 	[%rd1+5669], %rs3;
	mov.b32 	%r67, 1445;
	st.local.u32 	[%rd1+160], %r67;
	st.local.u8 	[%rd1+5589], %rs3;
	mov.b32 	%r68, 1285;
	st.local.u32 	[%rd1+164], %r68;
	st.local.u8 	[%rd1+5429], %rs3;
	mov.b32 	%r69, 160;
	st.local.u32 	[%rd1+168], %r69;
	st.local.u8 	[%rd1+4304], %rs3;
	mov.b32 	%r70, 273;
	st.local.u32 	[%rd1+172], %r70;
	st.local.u8 	[%rd1+4417], %rs3;
	mov.b32 	%r71, 1911;
	st.local.u32 	[%rd1+176], %r71;
	st.local.u8 	[%rd1+6055], %rs3;
	mov.b32 	%r72, 1638;
	st.local.u32 	[%rd1+180], %r72;
	st.local.u8 	[%rd1+5782], %rs3;
	mov.b32 	%r73, 1092;
	st.local.u32 	[%rd1+184], %r73;
	st.local.u8 	[%rd1+5236], %rs3;
	mov.b32 	%r74, 30;
	st.local.u32 	[%rd1+4084], %r74;
	mov.b32 	%r75, 546;
	st.local.u32 	[%rd1+188], %r75;
	st.local.u8 	[%rd1+4690], %rs3;
	mov.u32 	%r76, %tid.x;
	mov.u32 	%r77, %ntid.x;
	mov.u32 	%r78, %ctaid.x;
	mad.lo.s32 	%r79, %r78, %r77, %r76;
	st.local.u32 	[%rd1+6208], %r79;
	mov.b32 	%r622, 4;
$L__BB0_11:
	mov.u32 	%r10, %r622;
	mul.wide.u32 	%rd12, %r10, 4;
	add.s64 	%rd5, %rd1, %rd12;
	ld.local.u32 	%r11, [%rd5+6192];
	add.s32 	%r622, %r10, -1;
	mul.wide.u32 	%rd13, %r622, 4;
	add.s64 	%rd6, %rd1, %rd13;
	ld.local.u32 	%r13, [%rd6+4072];
	setp.lt.u32 	%p54, %r11, %r13;
	@%p54 bra 	$L__BB0_17;
	setp.le.u32 	%p55, %r622, %r23;
	@%p55 bra 	$L__BB0_33;
	setp.eq.s32 	%p56, %r13, 0;
	@%p56 bra 	$L__BB0_16;
	mov.b32 	%r621, 0;
$L__BB0_15:
	mul.wide.u32 	%rd14, %r621, 4;
	add.s64 	%rd15, %rd1, %rd14;
	ld.local.u32 	%rd16, [%rd15+72];
	add.s64 	%rd17, %rd1, %rd16;
	mov.b16 	%rs4, 1;
	st.local.u8 	[%rd17+4144], %rs4;
	add.s32 	%r621, %r621, 1;
	ld.local.u32 	%r81, [%rd6+4072];
	setp.lt.u32 	%p57, %r621, %r81;
	@%p57 bra 	$L__BB0_15;
$L__BB0_16:
	ld.local.u32 	%r82, [%rd6+6192];
	add.s32 	%r83, %r82, 1;
	st.local.u32 	[%rd6+6192], %r83;
	bra.uni 	$L__BB0_32;
$L__BB0_17:
	mul.wide.u32 	%rd18, %r11, 4;
	add.s64 	%rd19, %rd1, %rd18;
	ld.local.u32 	%r16, [%rd19+72];
	st.local.u32 	[%rd5], %r16;
	cvt.u64.u32 	%rd20, %r16;
	add.s64 	%rd21, %rd1, %rd20;
	ld.local.u8 	%rs5, [%rd21+4144];
	setp.ne.s16 	%p58, %rs5, 0;
	@%p58 bra 	$L__BB0_19;
	add.s32 	%r616, %r11, 1;
	st.local.u32 	[%rd5+6192], %r616;
	mov.u32 	%r622, %r10;
	bra.uni 	$L__BB0_32;
$L__BB0_19:
	ld.local.u32 	%r84, [%rd1+6268];
	add.s32 	%r85, %r84, 1;
	st.local.u32 	[%rd1+6268], %r85;
	setp.ne.s32 	%p59, %r16, %r3;
	setp.ne.s32 	%p60, %r16, %r31;
	and.pred  	%p61, %p59, %p60;
	setp.ne.s32 	%p62, %r16, %r32;
	and.pred  	%p63, %p61, %p62;
	setp.ne.s32 	%p64, %r16, %r33;
	and.pred  	%p65, %p63, %p64;
	setp.ne.s32 	%p66, %r16, %r34;
	and.pred  	%p67, %p65, %p66;
	setp.ne.s32 	%p68, %r16, %r35;
	and.pred  	%p69, %p67, %p68;
	setp.ne.s32 	%p70, %r16, %r36;
	and.pred  	%p71, %p69, %p70;
	@%p71 bra 	$L__BB0_21;
	ld.local.u32 	%r86, [%rd1+6264];
	add.s32 	%r87, %r86, -1;
	st.local.u32 	[%rd1+6264], %r87;
$L__BB0_21:
	mov.b32 	%r89, 0;
	st.local.u32 	[%rd5+6196], %r89;
	ld.local.u32 	%r17, [%rd6+4072];
	add.s64 	%rd7, %rd5, 4072;
	st.local.u32 	[%rd5+4072], %r17;
	not.b32 	%r18, %r16;
	setp.eq.s32 	%p72, %r10, 0;
	mov.b32 	%r622, 1;
	@%p72 bra 	$L__BB0_32;
	and.b32  	%r19, %r10, 3;
	setp.lt.u32 	%p73, %r10, 4;
	mov.b64 	%rd341, 0;
	@%p73 bra 	$L__BB0_28;
	and.b32  	%r20, %r10, 28;
	ld.local.u32 	%r90, [%rd1];
	not.b32 	%r91, %r90;
	and.b32  	%r92, %r90, %r16;
	add.s32 	%r93, %r17, 1;
	st.local.u32 	[%rd7], %r93;
	mul.wide.u32 	%rd24, %r17, 4;
	add.s64 	%rd25, %rd1, %rd24;
	st.local.u32 	[%rd25+72], %r92;
	and.b32  	%r94, %r90, %r18;
	ld.local.u32 	%r95, [%rd7];
	add.s32 	%r96, %r95, 1;
	st.local.u32 	[%rd7], %r96;
	mul.wide.u32 	%rd26, %r95, 4;
	add.s64 	%rd27, %rd1, %rd26;
	st.local.u32 	[%rd27+72], %r94;
	and.b32  	%r97, %r16, %r91;
	ld.local.u32 	%r98, [%rd7];
	add.s32 	%r99, %r98, 1;
	st.local.u32 	[%rd7], %r99;
	mul.wide.u32 	%rd28, %r98, 4;
	add.s64 	%rd29, %rd1, %rd28;
	st.local.u32 	[%rd29+72], %r97;
	or.b32  	%r100, %r90, %r16;
	ld.local.u32 	%r101, [%rd7];
	add.s32 	%r102, %r101, 1;
	st.local.u32 	[%rd7], %r102;
	mul.wide.u32 	%rd30, %r101, 4;
	add.s64 	%rd31, %rd1, %rd30;
	st.local.u32 	[%rd31+72], %r100;
	xor.b32  	%r103, %r90, %r16;
	ld.local.u32 	%r104, [%rd7];
	add.s32 	%r105, %r104, 1;
	st.local.u32 	[%rd7], %r105;
	mul.wide.u32 	%rd32, %r104, 4;
	add.s64 	%rd33, %rd1, %rd32;
	st.local.u32 	[%rd33+72], %r103;
	ld.local.u32 	%r106, [%rd1+4];
	not.b32 	%r107, %r106;
	and.b32  	%r108, %r106, %r16;
	ld.local.u32 	%r109, [%rd7];
	add.s32 	%r110, %r109, 1;
	st.local.u32 	[%rd7], %r110;
	mul.wide.u32 	%rd34, %r109, 4;
	add.s64 	%rd35, %rd1, %rd34;
	st.local.u32 	[%rd35+72], %r108;
	and.b32  	%r111, %r106, %r18;
	ld.local.u32 	%r112, [%rd7];
	add.s32 	%r113, %r112, 1;
	st.local.u32 	[%rd7], %r113;
	mul.wide.u32 	%rd36, %r112, 4;
	add.s64 	%rd37, %rd1, %rd36;
	st.local.u32 	[%rd37+72], %r111;
	and.b32  	%r114, %r16, %r107;
	ld.local.u32 	%r115, [%rd7];
	add.s32 	%r116, %r115, 1;
	st.local.u32 	[%rd7], %r116;
	mul.wide.u32 	%rd38, %r115, 4;
	add.s64 	%rd39, %rd1, %rd38;
	st.local.u32 	[%rd39+72], %r114;
	or.b32  	%r117, %r106, %r16;
	ld.local.u32 	%r118, [%rd7];
	add.s32 	%r119, %r118, 1;
	st.local.u32 	[%rd7], %r119;
	mul.wide.u32 	%rd40, %r118, 4;
	add.s64 	%rd41, %rd1, %rd40;
	st.local.u32 	[%rd41+72], %r117;
	xor.b32  	%r120, %r106, %r16;
	ld.local.u32 	%r121, [%rd7];
	add.s32 	%r122, %r121, 1;
	st.local.u32 	[%rd7], %r122;
	mul.wide.u32 	%rd42, %r121, 4;
	add.s64 	%rd43, %rd1, %rd42;
	st.local.u32 	[%rd43+72], %r120;
	ld.local.u32 	%r123, [%rd1+8];
	not.b32 	%r124, %r123;
	and.b32  	%r125, %r123, %r16;
	ld.local.u32 	%r126, [%rd7];
	add.s32 	%r127, %r126, 1;
	st.local.u32 	[%rd7], %r127;
	mul.wide.u32 	%rd44, %r126, 4;
	add.s64 	%rd45, %rd1, %rd44;
	st.local.u32 	[%rd45+72], %r125;
	and.b32  	%r128, %r123, %r18;
	ld.local.u32 	%r129, [%rd7];
	add.s32 	%r130, %r129, 1;
	st.local.u32 	[%rd7], %r130;
	mul.wide.u32 	%rd46, %r129, 4;
	add.s64 	%rd47, %rd1, %rd46;
	st.local.u32 	[%rd47+72], %r128;
	and.b32  	%r131, %r16, %r124;
	ld.local.u32 	%r132, [%rd7];
	add.s32 	%r133, %r132, 1;
	st.local.u32 	[%rd7], %r133;
	mul.wide.u32 	%rd48, %r132, 4;
	add.s64 	%rd49, %rd1, %rd48;
	st.local.u32 	[%rd49+72], %r131;
	or.b32  	%r134, %r123, %r16;
	ld.local.u32 	%r135, [%rd7];
	add.s32 	%r136, %r135, 1;
	st.local.u32 	[%rd7], %r136;
	mul.wide.u32 	%rd50, %r135, 4;
	add.s64 	%rd51, %rd1, %rd50;
	st.local.u32 	[%rd51+72], %r134;
	xor.b32  	%r137, %r123, %r16;
	ld.local.u32 	%r138, [%rd7];
	add.s32 	%r139, %r138, 1;
	st.local.u32 	[%rd7], %r139;
	mul.wide.u32 	%rd52, %r138, 4;
	add.s64 	%rd53, %rd1, %rd52;
	st.local.u32 	[%rd53+72], %r137;
	ld.local.u32 	%r140, [%rd1+12];
	not.b32 	%r141, %r140;
	and.b32  	%r142, %r140, %r16;
	ld.local.u32 	%r143, [%rd7];
	add.s32 	%r144, %r143, 1;
	st.local.u32 	[%rd7], %r144;
	mul.wide.u32 	%rd54, %r143, 4;
	add.s64 	%rd55, %rd1, %rd54;
	st.local.u32 	[%rd55+72], %r142;
	and.b32  	%r145, %r140, %r18;
	ld.local.u32 	%r146, [%rd7];
	add.s32 	%r147, %r146, 1;
	st.local.u32 	[%rd7], %r147;
	mul.wide.u32 	%rd56, %r146, 4;
	add.s64 	%rd57, %rd1, %rd56;
	st.local.u32 	[%rd57+72], %r145;
	and.b32  	%r148, %r16, %r141;
	ld.local.u32 	%r149, [%rd7];
	add.s32 	%r150, %r149, 1;
	st.local.u32 	[%rd7], %r150;
	mul.wide.u32 	%rd58, %r149, 4;
	add.s64 	%rd59, %rd1, %rd58;
	st.local.u32 	[%rd59+72], %r148;
	or.b32  	%r151, %r140, %r16;
	ld.local.u32 	%r152, [%rd7];
	add.s32 	%r153, %r152, 1;
	st.local.u32 	[%rd7], %r153;
	mul.wide.u32 	%rd60, %r152, 4;
	add.s64 	%rd61, %rd1, %rd60;
	st.local.u32 	[%rd61+72], %r151;
	xor.b32  	%r154, %r140, %r16;
	ld.local.u32 	%r155, [%rd7];
	add.s32 	%r156, %r155, 1;
	st.local.u32 	[%rd7], %r156;
	mul.wide.u32 	%rd62, %r155, 4;
	add.s64 	%rd63, %rd1, %rd62;
	st.local.u32 	[%rd63+72], %r154;
	setp.eq.s32 	%p74, %r20, 4;
	mov.b64 	%rd341, 4;
	@%p74 bra 	$L__BB0_28;
	ld.local.u32 	%r157, [%rd1+16];
	not.b32 	%r158, %r157;
	and.b32  	%r159, %r157, %r16;
	ld.local.u32 	%r160, [%rd7];
	add.s32 	%r161, %r160, 1;
	st.local.u32 	[%rd7], %r161;
	mul.wide.u32 	%rd65, %r160, 4;
	add.s64 	%rd66, %rd1, %rd65;
	st.local.u32 	[%rd66+72], %r159;
	and.b32  	%r162, %r157, %r18;
	ld.local.u32 	%r163, [%rd7];
	add.s32 	%r164, %r163, 1;
	st.local.u32 	[%rd7], %r164;
	mul.wide.u32 	%rd67, %r163, 4;
	add.s64 	%rd68, %rd1, %rd67;
	st.local.u32 	[%rd68+72], %r162;
	and.b32  	%r165, %r16, %r158;
	ld.local.u32 	%r166, [%rd7];
	add.s32 	%r167, %r166, 1;
	st.local.u32 	[%rd7], %r167;
	mul.wide.u32 	%rd69, %r166, 4;
	add.s64 	%rd70, %rd1, %rd69;
	st.local.u32 	[%rd70+72], %r165;
	or.b32  	%r168, %r157, %r16;
	ld.local.u32 	%r169, [%rd7];
	add.s32 	%r170, %r169, 1;
	st.local.u32 	[%rd7], %r170;
	mul.wide.u32 	%rd71, %r169, 4;
	add.s64 	%rd72, %rd1, %rd71;
	st.local.u32 	[%rd72+72], %r168;
	xor.b32  	%r171, %r157, %r16;
	ld.local.u32 	%r172, [%rd7];
	add.s32 	%r173, %r172, 1;
	st.local.u32 	[%rd7], %r173;
	mul.wide.u32 	%rd73, %r172, 4;
	add.s64 	%rd74, %rd1, %rd73;
	st.local.u32 	[%rd74+72], %r171;
	ld.local.u32 	%r174, [%rd1+20];
	not.b32 	%r175, %r174;
	and.b32  	%r176, %r174, %r16;
	ld.local.u32 	%r177, [%rd7];
	add.s32 	%r178, %r177, 1;
	st.local.u32 	[%rd7], %r178;
	mul.wide.u32 	%rd75, %r177, 4;
	add.s64 	%rd76, %rd1, %rd75;
	st.local.u32 	[%rd76+72], %r176;
	and.b32  	%r179, %r174, %r18;
	ld.local.u32 	%r180, [%rd7];
	add.s32 	%r181, %r180, 1;
	st.local.u32 	[%rd7], %r181;
	mul.wide.u32 	%rd77, %r180, 4;
	add.s64 	%rd78, %rd1, %rd77;
	st.local.u32 	[%rd78+72], %r179;
	and.b32  	%r182, %r16, %r175;
	ld.local.u32 	%r183, [%rd7];
	add.s32 	%r184, %r183, 1;
	st.local.u32 	[%rd7], %r184;
	mul.wide.u32 	%rd79, %r183, 4;
	add.s64 	%rd80, %rd1, %rd79;
	st.local.u32 	[%rd80+72], %r182;
	or.b32  	%r185, %r174, %r16;
	ld.local.u32 	%r186, [%rd7];
	add.s32 	%r187, %r186, 1;
	st.local.u32 	[%rd7], %r187;
	mul.wide.u32 	%rd81, %r186, 4;
	add.s64 	%rd82, %rd1, %rd81;
	st.local.u32 	[%rd82+72], %r185;
	xor.b32  	%r188, %r174, %r16;
	ld.local.u32 	%r189, [%rd7];
	add.s32 	%r190, %r189, 1;
	st.local.u32 	[%rd7], %r190;
	mul.wide.u32 	%rd83, %r189, 4;
	add.s64 	%rd84, %rd1, %rd83;
	st.local.u32 	[%rd84+72], %r188;
	ld.local.u32 	%r191, [%rd1+24];
	not.b32 	%r192, %r191;
	and.b32  	%r193, %r191, %r16;
	ld.local.u32 	%r194, [%rd7];
	add.s32 	%r195, %r194, 1;
	st.local.u32 	[%rd7], %r195;
	mul.wide.u32 	%rd85, %r194, 4;
	add.s64 	%rd86, %rd1, %rd85;
	st.local.u32 	[%rd86+72], %r193;
	and.b32  	%r196, %r191, %r18;
	ld.local.u32 	%r197, [%rd7];
	add.s32 	%r198, %r197, 1;
	st.local.u32 	[%rd7], %r198;
	mul.wide.u32 	%rd87, %r197, 4;
	add.s64 	%rd88, %rd1, %rd87;
	st.local.u32 	[%rd88+72], %r196;
	and.b32  	%r199, %r16, %r192;
	ld.local.u32 	%r200, [%rd7];
	add.s32 	%r201, %r200, 1;
	st.local.u32 	[%rd7], %r201;
	mul.wide.u32 	%rd89, %r200, 4;
	add.s64 	%rd90, %rd1, %rd89;
	st.local.u32 	[%rd90+72], %r199;
	or.b32  	%r202, %r191, %r16;
	ld.local.u32 	%r203, [%rd7];
	add.s32 	%r204, %r203, 1;
	st.local.u32 	[%rd7], %r204;
	mul.wide.u32 	%rd91, %r203, 4;
	add.s64 	%rd92, %rd1, %rd91;
	st.local.u32 	[%rd92+72], %r202;
	xor.b32  	%r205, %r191, %r16;
	ld.local.u32 	%r206, [%rd7];
	add.s32 	%r207, %r206, 1;
	st.local.u32 	[%rd7], %r207;
	mul.wide.u32 	%rd93, %r206, 4;
	add.s64 	%rd94, %rd1, %rd93;
	st.local.u32 	[%rd94+72], %r205;
	ld.local.u32 	%r208, [%rd1+28];
	not.b32 	%r209, %r208;
	and.b32  	%r210, %r208, %r16;
	ld.local.u32 	%r211, [%rd7];
	add.s32 	%r212, %r211, 1;
	st.local.u32 	[%rd7], %r212;
	mul.wide.u32 	%rd95, %r211, 4;
	add.s64 	%rd96, %rd1, %rd95;
	st.local.u32 	[%rd96+72], %r210;
	and.b32  	%r213, %r208, %r18;
	ld.local.u32 	%r214, [%rd7];
	add.s32 	%r215, %r214, 1;
	st.local.u32 	[%rd7], %r215;
	mul.wide.u32 	%rd97, %r214, 4;
	add.s64 	%rd98, %rd1, %rd97;
	st.local.u32 	[%rd98+72], %r213;
	and.b32  	%r216, %r16, %r209;
	ld.local.u32 	%r217, [%rd7];
	add.s32 	%r218, %r217, 1;
	st.local.u32 	[%rd7], %r218;
	mul.wide.u32 	%rd99, %r217, 4;
	add.s64 	%rd100, %rd1, %rd99;
	st.local.u32 	[%rd100+72], %r216;
	or.b32  	%r219, %r208, %r16;
	ld.local.u32 	%r220, [%rd7];
	add.s32 	%r221, %r220, 1;
	st.local.u32 	[%rd7], %r221;
	mul.wide.u32 	%rd101, %r220, 4;
	add.s64 	%rd102, %rd1, %rd101;
	st.local.u32 	[%rd102+72], %r219;
	xor.b32  	%r222, %r208, %r16;
	ld.local.u32 	%r223, [%rd7];
	add.s32 	%r224, %r223, 1;
	st.local.u32 	[%rd7], %r224;
	mul.wide.u32 	%rd103, %r223, 4;
	add.s64 	%rd104, %rd1, %rd103;
	st.local.u32 	[%rd104+72], %r222;
	setp.eq.s32 	%p75, %r20, 8;
	mov.b64 	%rd341, 8;
	@%p75 bra 	$L__BB0_28;
	ld.local.u32 	%r225, [%rd1+32];
	not.b32 	%r226, %r225;
	and.b32  	%r227, %r225, %r16;
	ld.local.u32 	%r228, [%rd7];
	add.s32 	%r229, %r228, 1;
	st.local.u32 	[%rd7], %r229;
	mul.wide.u32 	%rd106, %r228, 4;
	add.s64 	%rd107, %rd1, %rd106;
	st.local.u32 	[%rd107+72], %r227;
	and.b32  	%r230, %r225, %r18;
	ld.local.u32 	%r231, [%rd7];
	add.s32 	%r232, %r231, 1;
	st.local.u32 	[%rd7], %r232;
	mul.wide.u32 	%rd108, %r231, 4;
	add.s64 	%rd109, %rd1, %rd108;
	st.local.u32 	[%rd109+72], %r230;
	and.b32  	%r233, %r16, %r226;
	ld.local.u32 	%r234, [%rd7];
	add.s32 	%r235, %r234, 1;
	st.local.u32 	[%rd7], %r235;
	mul.wide.u32 	%rd110, %r234, 4;
	add.s64 	%rd111, %rd1, %rd110;
	st.local.u32 	[%rd111+72], %r233;
	or.b32  	%r236, %r225, %r16;
	ld.local.u32 	%r237, [%rd7];
	add.s32 	%r238, %r237, 1;
	st.local.u32 	[%rd7], %r238;
	mul.wide.u32 	%rd112, %r237, 4;
	add.s64 	%rd113, %rd1, %rd112;
	st.local.u32 	[%rd113+72], %r236;
	xor.b32  	%r239, %r225, %r16;
	ld.local.u32 	%r240, [%rd7];
	add.s32 	%r241, %r240, 1;
	st.local.u32 	[%rd7], %r241;
	mul.wide.u32 	%rd114, %r240, 4;
	add.s64 	%rd115, %rd1, %rd114;
	st.local.u32 	[%rd115+72], %r239;
	ld.local.u32 	%r242, [%rd1+36];
	not.b32 	%r243, %r242;
	and.b32  	%r244, %r242, %r16;
	ld.local.u32 	%r245, [%rd7];
	add.s32 	%r246, %r245, 1;
	st.local.u32 	[%rd7], %r246;
	mul.wide.u32 	%rd116, %r245, 4;
	add.s64 	%rd117, %rd1, %rd116;
	st.local.u32 	[%rd117+72], %r244;
	and.b32  	%r247, %r242, %r18;
	ld.local.u32 	%r248, [%rd7];
	add.s32 	%r249, %r248, 1;
	st.local.u32 	[%rd7], %r249;
	mul.wide.u32 	%rd118, %r248, 4;
	add.s64 	%rd119, %rd1, %rd118;
	st.local.u32 	[%rd119+72], %r247;
	and.b32  	%r250, %r16, %r243;
	ld.local.u32 	%r251, [%rd7];
	add.s32 	%r252, %r251, 1;
	st.local.u32 	[%rd7], %r252;
	mul.wide.u32 	%rd120, %r251, 4;
	add.s64 	%rd121, %rd1, %rd120;
	st.local.u32 	[%rd121+72], %r250;
	or.b32  	%r253, %r242, %r16;
	ld.local.u32 	%r254, [%rd7];
	add.s32 	%r255, %r254, 1;
	st.local.u32 	[%rd7], %r255;
	mul.wide.u32 	%rd122, %r254, 4;
	add.s64 	%rd123, %rd1, %rd122;
	st.local.u32 	[%rd123+72], %r253;
	xor.b32  	%r256, %r242, %r16;
	ld.local.u32 	%r257, [%rd7];
	add.s32 	%r258, %r257, 1;
	st.local.u32 	[%rd7], %r258;
	mul.wide.u32 	%rd124, %r257, 4;
	add.s64 	%rd125, %rd1, %rd124;
	st.local.u32 	[%rd125+72], %r256;
	ld.local.u32 	%r259, [%rd1+40];
	not.b32 	%r260, %r259;
	and.b32  	%r261, %r259, %r16;
	ld.local.u32 	%r262, [%rd7];
	add.s32 	%r263, %r262, 1;
	st.local.u32 	[%rd7], %r263;
	mul.wide.u32 	%rd126, %r262, 4;
	add.s64 	%rd127, %rd1, %rd126;
	st.local.u32 	[%rd127+72], %r261;
	and.b32  	%r264, %r259, %r18;
	ld.local.u32 	%r265, [%rd7];
	add.s32 	%r266, %r265, 1;
	st.local.u32 	[%rd7], %r266;
	mul.wide.u32 	%rd128, %r265, 4;
	add.s64 	%rd129, %rd1, %rd128;
	st.local.u32 	[%rd129+72], %r264;
	and.b32  	%r267, %r16, %r260;
	ld.local.u32 	%r268, [%rd7];
	add.s32 	%r269, %r268, 1;
	st.local.u32 	[%rd7], %r269;
	mul.wide.u32 	%rd130, %r268, 4;
	add.s64 	%rd131, %rd1, %rd130;
	st.local.u32 	[%rd131+72], %r267;
	or.b32  	%r270, %r259, %r16;
	ld.local.u32 	%r271, [%rd7];
	add.s32 	%r272, %r271, 1;
	st.local.u32 	[%rd7], %r272;
	mul.wide.u32 	%rd132, %r271, 4;
	add.s64 	%rd133, %rd1, %rd132;
	st.local.u32 	[%rd133+72], %r270;
	xor.b32  	%r273, %r259, %r16;
	ld.local.u32 	%r274, [%rd7];
	add.s32 	%r275, %r274, 1;
	st.local.u32 	[%rd7], %r275;
	mul.wide.u32 	%rd134, %r274, 4;
	add.s64 	%rd135, %rd1, %rd134;
	st.local.u32 	[%rd135+72], %r273;
	ld.local.u32 	%r276, [%rd1+44];
	not.b32 	%r277, %r276;
	and.b32  	%r278, %r276, %r16;
	ld.local.u32 	%r279, [%rd7];
	add.s32 	%r280, %r279, 1;
	st.local.u32 	[%rd7], %r280;
	mul.wide.u32 	%rd136, %r279, 4;
	add.s64 	%rd137, %rd1, %rd136;
	st.local.u32 	[%rd137+72], %r278;
	and.b32  	%r281, %r276, %r18;
	ld.local.u32 	%r282, [%rd7];
	add.s32 	%r283, %r282, 1;
	st.local.u32 	[%rd7], %r283;
	mul.wide.u32 	%rd138, %r282, 4;
	add.s64 	%rd139, %rd1, %rd138;
	st.local.u32 	[%rd139+72], %r281;
	and.b32  	%r284, %r16, %r277;
	ld.local.u32 	%r285, [%rd7];
	add.s32 	%r286, %r285, 1;
	st.local.u32 	[%rd7], %r286;
	mul.wide.u32 	%rd140, %r285, 4;
	add.s64 	%rd141, %rd1, %rd140;
	st.local.u32 	[%rd141+72], %r284;
	or.b32  	%r287, %r276, %r16;
	ld.local.u32 	%r288, [%rd7];
	add.s32 	%r289, %r288, 1;
	st.local.u32 	[%rd7], %r289;
	mul.wide.u32 	%rd142, %r288, 4;
	add.s64 	%rd143, %rd1, %rd142;
	st.local.u32 	[%rd143+72], %r287;
	xor.b32  	%r290, %r276, %r16;
	ld.local.u32 	%r291, [%rd7];
	add.s32 	%r292, %r291, 1;
	st.local.u32 	[%rd7], %r292;
	mul.wide.u32 	%rd144, %r291, 4;
	add.s64 	%rd145, %rd1, %rd144;
	st.local.u32 	[%rd145+72], %r290;
	setp.eq.s32 	%p76, %r20, 12;
	mov.b64 	%rd341, 12;
	@%p76 bra 	$L__BB0_28;
	ld.local.u32 	%r293, [%rd1+48];
	not.b32 	%r294, %r293;
	and.b32  	%r295, %r293, %r16;
	ld.local.u32 	%r296, [%rd7];
	add.s32 	%r297, %r296, 1;
	st.local.u32 	[%rd7], %r297;
	mul.wide.u32 	%rd147, %r296, 4;
	add.s64 	%rd148, %rd1, %rd147;
	st.local.u32 	[%rd148+72], %r295;
	and.b32  	%r298, %r293, %r18;
	ld.local.u32 	%r299, [%rd7];
	add.s32 	%r300, %r299, 1;
	st.local.u32 	[%rd7], %r300;
	mul.wide.u32 	%rd149, %r299, 4;
	add.s64 	%rd150, %rd1, %rd149;
	st.local.u32 	[%rd150+72], %r298;
	and.b32  	%r301, %r16, %r294;
	ld.local.u32 	%r302, [%rd7];
	add.s32 	%r303, %r302, 1;
	st.local.u32 	[%rd7], %r303;
	mul.wide.u32 	%rd151, %r302, 4;
	add.s64 	%rd152, %rd1, %rd151;
	st.local.u32 	[%rd152+72], %r301;
	or.b32  	%r304, %r293, %r16;
	ld.local.u32 	%r305, [%rd7];
	add.s32 	%r306, %r305, 1;
	st.local.u32 	[%rd7], %r306;
	mul.wide.u32 	%rd153, %r305, 4;
	add.s64 	%rd154, %rd1, %rd153;
	st.local.u32 	[%rd154+72], %r304;
	xor.b32  	%r307, %r293, %r16;
	ld.local.u32 	%r308, [%rd7];
	add.s32 	%r309, %r308, 1;
	st.local.u32 	[%rd7], %r309;
	mul.wide.u32 	%rd155, %r308, 4;
	add.s64 	%rd156, %rd1, %rd155;
	st.local.u32 	[%rd156+72], %r307;
	ld.local.u32 	%r310, [%rd1+52];
	not.b32 	%r311, %r310;
	and.b32  	%r312, %r310, %r16;
	ld.local.u32 	%r313, [%rd7];
	add.s32 	%r314, %r313, 1;
	st.local.u32 	[%rd7], %r314;
	mul.wide.u32 	%rd157, %r313, 4;
	add.s64 	%rd158, %rd1, %rd157;
	st.local.u32 	[%rd158+72], %r312;
	and.b32  	%r315, %r310, %r18;
	ld.local.u32 	%r316, [%rd7];
	add.s32 	%r317, %r316, 1;
	st.local.u32 	[%rd7], %r317;
	mul.wide.u32 	%rd159, %r316, 4;
	add.s64 	%rd160, %rd1, %rd159;
	st.local.u32 	[%rd160+72], %r315;
	and.b32  	%r318, %r16, %r311;
	ld.local.u32 	%r319, [%rd7];
	add.s32 	%r320, %r319, 1;
	st.local.u32 	[%rd7], %r320;
	mul.wide.u32 	%rd161, %r319, 4;
	add.s64 	%rd162, %rd1, %rd161;
	st.local.u32 	[%rd162+72], %r318;
	or.b32  	%r321, %r310, %r16;
	ld.local.u32 	%r322, [%rd7];
	add.s32 	%r323, %r322, 1;
	st.local.u32 	[%rd7], %r323;
	mul.wide.u32 	%rd163, %r322, 4;
	add.s64 	%rd164, %rd1, %rd163;
	st.local.u32 	[%rd164+72], %r321;
	xor.b32  	%r324, %r310, %r16;
	ld.local.u32 	%r325, [%rd7];
	add.s32 	%r326, %r325, 1;
	st.local.u32 	[%rd7], %r326;
	mul.wide.u32 	%rd165, %r325, 4;
	add.s64 	%rd166, %rd1, %rd165;
	st.local.u32 	[%rd166+72], %r324;
	ld.local.u32 	%r327, [%rd1+56];
	not.b32 	%r328, %r327;
	and.b32  	%r329, %r327, %r16;
	ld.local.u32 	%r330, [%rd7];
	add.s32 	%r331, %r330, 1;
	st.local.u32 	[%rd7], %r331;
	mul.wide.u32 	%rd167, %r330, 4;
	add.s64 	%rd168, %rd1, %rd167;
	st.local.u32 	[%rd168+72], %r329;
	and.b32  	%r332, %r327, %r18;
	ld.local.u32 	%r333, [%rd7];
	add.s32 	%r334, %r333, 1;
	st.local.u32 	[%rd7], %r334;
	mul.wide.u32 	%rd169, %r333, 4;
	add.s64 	%rd170, %rd1, %rd169;
	st.local.u32 	[%rd170+72], %r332;
	and.b32  	%r335, %r16, %r328;
	ld.local.u32 	%r336, [%rd7];
	add.s32 	%r337, %r336, 1;
	st.local.u32 	[%rd7], %r337;
	mul.wide.u32 	%rd171, %r336, 4;
	add.s64 	%rd172, %rd1, %rd171;
	st.local.u32 	[%rd172+72], %r335;
	or.b32  	%r338, %r327, %r16;
	ld.local.u32 	%r339, [%rd7];
	add.s32 	%r340, %r339, 1;
	st.local.u32 	[%rd7], %r340;
	mul.wide.u32 	%rd173, %r339, 4;
	add.s64 	%rd174, %rd1, %rd173;
	st.local.u32 	[%rd174+72], %r338;
	xor.b32  	%r341, %r327, %r16;
	ld.local.u32 	%r342, [%rd7];
	add.s32 	%r343, %r342, 1;
	st.local.u32 	[%rd7], %r343;
	mul.wide.u32 	%rd175, %r342, 4;
	add.s64 	%rd176, %rd1, %rd175;
	st.local.u32 	[%rd176+72], %r341;
	ld.local.u32 	%r344, [%rd1+60];
	not.b32 	%r345, %r344;
	and.b32  	%r346, %r344, %r16;
	ld.local.u32 	%r347, [%rd7];
	add.s32 	%r348, %r347, 1;
	st.local.u32 	[%rd7], %r348;
	mul.wide.u32 	%rd177, %r347, 4;
	add.s64 	%rd178, %rd1, %rd177;
	st.local.u32 	[%rd178+72], %r346;
	and.b32  	%r349, %r344, %r18;
	ld.local.u32 	%r350, [%rd7];
	add.s32 	%r351, %r350, 1;
	st.local.u32 	[%rd7], %r351;
	mul.wide.u32 	%rd179, %r350, 4;
	add.s64 	%rd180, %rd1, %rd179;
	st.local.u32 	[%rd180+72], %r349;
	and.b32  	%r352, %r16, %r345;
	ld.local.u32 	%r353, [%rd7];
	add.s32 	%r354, %r353, 1;
	st.local.u32 	[%rd7], %r354;
	mul.wide.u32 	%rd181, %r353, 4;
	add.s64 	%rd182, %rd1, %rd181;
	st.local.u32 	[%rd182+72], %r352;
	or.b32  	%r355, %r344, %r16;
	ld.local.u32 	%r356, [%rd7];
	add.s32 	%r357, %r356, 1;
	st.local.u32 	[%rd7], %r357;
	mul.wide.u32 	%rd183, %r356, 4;
	add.s64 	%rd184, %rd1, %rd183;
	st.local.u32 	[%rd184+72], %r355;
	xor.b32  	%r358, %r344, %r16;
	ld.local.u32 	%r359, [%rd7];
	add.s32 	%r360, %r359, 1;
	st.local.u32 	[%rd7], %r360;
	mul.wide.u32 	%rd185, %r359, 4;
	add.s64 	%rd186, %rd1, %rd185;
	st.local.u32 	[%rd186+72], %r358;
	setp.eq.s32 	%p77, %r20, 16;
	mov.b64 	%rd341, 16;
	@%p77 bra 	$L__BB0_28;
	ld.local.u32 	%r361, [%rd1+64];
	not.b32 	%r362, %r361;
	and.b32  	%r363, %r361, %r16;
	ld.local.u32 	%r364, [%rd7];
	add.s32 	%r365, %r364, 1;
	st.local.u32 	[%rd7], %r365;
	mul.wide.u32 	%rd188, %r364, 4;
	add.s64 	%rd189, %rd1, %rd188;
	st.local.u32 	[%rd189+72], %r363;
	and.b32  	%r366, %r361, %r18;
	ld.local.u32 	%r367, [%rd7];
	add.s32 	%r368, %r367, 1;
	st.local.u32 	[%rd7], %r368;
	mul.wide.u32 	%rd190, %r367, 4;
	add.s64 	%rd191, %rd1, %rd190;
	st.local.u32 	[%rd191+72], %r366;
	and.b32  	%r369, %r16, %r362;
	ld.local.u32 	%r370, [%rd7];
	add.s32 	%r371, %r370, 1;
	st.local.u32 	[%rd7], %r371;
	mul.wide.u32 	%rd192, %r370, 4;
	add.s64 	%rd193, %rd1, %rd192;
	st.local.u32 	[%rd193+72], %r369;
	or.b32  	%r372, %r361, %r16;
	ld.local.u32 	%r373, [%rd7];
	add.s32 	%r374, %r373, 1;
	st.local.u32 	[%rd7], %r374;
	mul.wide.u32 	%rd194, %r373, 4;
	add.s64 	%rd195, %rd1, %rd194;
	st.local.u32 	[%rd195+72], %r372;
	xor.b32  	%r375, %r361, %r16;
	ld.local.u32 	%r376, [%rd7];
	add.s32 	%r377, %r376, 1;
	st.local.u32 	[%rd7], %r377;
	mul.wide.u32 	%rd196, %r376, 4;
	add.s64 	%rd197, %rd1, %rd196;
	st.local.u32 	[%rd197+72], %r375;
	ld.local.u32 	%r378, [%rd1+68];
	not.b32 	%r379, %r378;
	and.b32  	%r380, %r378, %r16;
	ld.local.u32 	%r381, [%rd7];
	add.s32 	%r382, %r381, 1;
	st.local.u32 	[%rd7], %r382;
	mul.wide.u32 	%rd198, %r381, 4;
	add.s64 	%rd199, %rd1, %rd198;
	st.local.u32 	[%rd199+72], %r380;
	and.b32  	%r383, %r378, %r18;
	ld.local.u32 	%r384, [%rd7];
	add.s32 	%r385, %r384, 1;
	st.local.u32 	[%rd7], %r385;
	mul.wide.u32 	%rd200, %r384, 4;
	add.s64 	%rd201, %rd1, %rd200;
	st.local.u32 	[%rd201+72], %r383;
	and.b32  	%r386, %r16, %r379;
	ld.local.u32 	%r387, [%rd7];
	add.s32 	%r388, %r387, 1;
	st.local.u32 	[%rd7], %r388;
	mul.wide.u32 	%rd202, %r387, 4;
	add.s64 	%rd203, %rd1, %rd202;
	st.local.u32 	[%rd203+72], %r386;
	or.b32  	%r389, %r378, %r16;
	ld.local.u32 	%r390, [%rd7];
	add.s32 	%r391, %r390, 1;
	st.local.u32 	[%rd7], %r391;
	mul.wide.u32 	%rd204, %r390, 4;
	add.s64 	%rd205, %rd1, %rd204;
	st.local.u32 	[%rd205+72], %r389;
	xor.b32  	%r392, %r378, %r16;
	ld.local.u32 	%r393, [%rd7];
	add.s32 	%r394, %r393, 1;
	st.local.u32 	[%rd7], %r394;
	mul.wide.u32 	%rd206, %r393, 4;
	add.s64 	%rd207, %rd1, %rd206;
	st.local.u32 	[%rd207+72], %r392;
	ld.local.u32 	%r395, [%rd1+72];
	not.b32 	%r396, %r395;
	and.b32  	%r397, %r395, %r16;
	ld.local.u32 	%r398, [%rd7];
	add.s32 	%r399, %r398, 1;
	st.local.u32 	[%rd7], %r399;
	mul.wide.u32 	%rd208, %r398, 4;
	add.s64 	%rd209, %rd1, %rd208;
	st.local.u32 	[%rd209+72], %r397;
	and.b32  	%r400, %r395, %r18;
	ld.local.u32 	%r401, [%rd7];
	add.s32 	%r402, %r401, 1;
	st.local.u32 	[%rd7], %r402;
	mul.wide.u32 	%rd210, %r401, 4;
	add.s64 	%rd211, %rd1, %rd210;
	st.local.u32 	[%rd211+72], %r400;
	and.b32  	%r403, %r16, %r396;
	ld.local.u32 	%r404, [%rd7];
	add.s32 	%r405, %r404, 1;
	st.local.u32 	[%rd7], %r405;
	mul.wide.u32 	%rd212, %r404, 4;
	add.s64 	%rd213, %rd1, %rd212;
	st.local.u32 	[%rd213+72], %r403;
	or.b32  	%r406, %r395, %r16;
	ld.local.u32 	%r407, [%rd7];
	add.s32 	%r408, %r407, 1;
	st.local.u32 	[%rd7], %r408;
	mul.wide.u32 	%rd214, %r407, 4;
	add.s64 	%rd215, %rd1, %rd214;
	st.local.u32 	[%rd215+72], %r406;
	xor.b32  	%r409, %r395, %r16;
	ld.local.u32 	%r410, [%rd7];
	add.s32 	%r411, %r410, 1;
	st.local.u32 	[%rd7], %r411;
	mul.wide.u32 	%rd216, %r410, 4;
	add.s64 	%rd217, %rd1, %rd216;
	st.local.u32 	[%rd217+72], %r409;
	ld.local.u32 	%r412, [%rd1+76];
	not.b32 	%r413, %r412;
	and.b32  	%r414, %r412, %r16;
	ld.local.u32 	%r415, [%rd7];
	add.s32 	%r416, %r415, 1;
	st.local.u32 	[%rd7], %r416;
	mul.wide.u32 	%rd218, %r415, 4;
	add.s64 	%rd219, %rd1, %rd218;
	st.local.u32 	[%rd219+72], %r414;
	and.b32  	%r417, %r412, %r18;
	ld.local.u32 	%r418, [%rd7];
	add.s32 	%r419, %r418, 1;
	st.local.u32 	[%rd7], %r419;
	mul.wide.u32 	%rd220, %r418, 4;
	add.s64 	%rd221, %rd1, %rd220;
	st.local.u32 	[%rd221+72], %r417;
	and.b32  	%r420, %r16, %r413;
	ld.local.u32 	%r421, [%rd7];
	add.s32 	%r422, %r421, 1;
	st.local.u32 	[%rd7], %r422;
	mul.wide.u32 	%rd222, %r421, 4;
	add.s64 	%rd223, %rd1, %rd222;
	st.local.u32 	[%rd223+72], %r420;
	or.b32  	%r423, %r412, %r16;
	ld.local.u32 	%r424, [%rd7];
	add.s32 	%r425, %r424, 1;
	st.local.u32 	[%rd7], %r425;
	mul.wide.u32 	%rd224, %r424, 4;
	add.s64 	%rd225, %rd1, %rd224;
	st.local.u32 	[%rd225+72], %r423;
	xor.b32  	%r426, %r412, %r16;
	ld.local.u32 	%r427, [%rd7];
	add.s32 	%r428, %r427, 1;
	st.local.u32 	[%rd7], %r428;
	mul.wide.u32 	%rd226, %r427, 4;
	add.s64 	%rd227, %rd1, %rd226;
	st.local.u32 	[%rd227+72], %r426;
	ld.local.u32 	%r429, [%rd1+80];
	not.b32 	%r430, %r429;
	and.b32  	%r431, %r429, %r16;
	ld.local.u32 	%r432, [%rd7];
	add.s32 	%r433, %r432, 1;
	st.local.u32 	[%rd7], %r433;
	mul.wide.u32 	%rd228, %r432, 4;
	add.s64 	%rd229, %rd1, %rd228;
	st.local.u32 	[%rd229+72], %r431;
	and.b32  	%r434, %r429, %r18;
	ld.local.u32 	%r435, [%rd7];
	add.s32 	%r436, %r435, 1;
	st.local.u32 	[%rd7], %r436;
	mul.wide.u32 	%rd230, %r435, 4;
	add.s64 	%rd231, %rd1, %rd230;
	st.local.u32 	[%rd231+72], %r434;
	and.b32  	%r437, %r16, %r430;
	ld.local.u32 	%r438, [%rd7];
	add.s32 	%r439, %r438, 1;
	st.local.u32 	[%rd7], %r439;
	mul.wide.u32 	%rd232, %r438, 4;
	add.s64 	%rd233, %rd1, %rd232;
	st.local.u32 	[%rd233+72], %r437;
	or.b32  	%r440, %r429, %r16;
	ld.local.u32 	%r441, [%rd7];
	add.s32 	%r442, %r441, 1;
	st.local.u32 	[%rd7], %r442;
	mul.wide.u32 	%rd234, %r441, 4;
	add.s64 	%rd235, %rd1, %rd234;
	st.local.u32 	[%rd235+72], %r440;
	xor.b32  	%r443, %r429, %r16;
	ld.local.u32 	%r444, [%rd7];
	add.s32 	%r445, %r444, 1;
	st.local.u32 	[%rd7], %r445;
	mul.wide.u32 	%rd236, %r444, 4;
	add.s64 	%rd237, %rd1, %rd236;
	st.local.u32 	[%rd237+72], %r443;
	ld.local.u32 	%r446, [%rd1+84];
	not.b32 	%r447, %r446;
	and.b32  	%r448, %r446, %r16;
	ld.local.u32 	%r449, [%rd7];
	add.s32 	%r450, %r449, 1;
	st.local.u32 	[%rd7], %r450;
	mul.wide.u32 	%rd238, %r449, 4;
	add.s64 	%rd239, %rd1, %rd238;
	st.local.u32 	[%rd239+72], %r448;
	and.b32  	%r451, %r446, %r18;
	ld.local.u32 	%r452, [%rd7];
	add.s32 	%r453, %r452, 1;
	st.local.u32 	[%rd7], %r453;
	mul.wide.u32 	%rd240, %r452, 4;
	add.s64 	%rd241, %rd1, %rd240;
	st.local.u32 	[%rd241+72], %r451;
	and.b32  	%r454, %r16, %r447;
	ld.local.u32 	%r455, [%rd7];
	add.s32 	%r456, %r455, 1;
	st.local.u32 	[%rd7], %r456;
	mul.wide.u32 	%rd242, %r455, 4;
	add.s64 	%rd243, %rd1, %rd242;
	st.local.u32 	[%rd243+72], %r454;
	or.b32  	%r457, %r446, %r16;
	ld.local.u32 	%r458, [%rd7];
	add.s32 	%r459, %r458, 1;
	st.local.u32 	[%rd7], %r459;
	mul.wide.u32 	%rd244, %r458, 4;
	add.s64 	%rd245, %rd1, %rd244;
	st.local.u32 	[%rd245+72], %r457;
	xor.b32  	%r460, %r446, %r16;
	ld.local.u32 	%r461, [%rd7];
	add.s32 	%r462, %r461, 1;
	st.local.u32 	[%rd7], %r462;
	mul.wide.u32 	%rd246, %r461, 4;
	add.s64 	%rd247, %rd1, %rd246;
	st.local.u32 	[%rd247+72], %r460;
	ld.local.u32 	%r463, [%rd1+88];
	not.b32 	%r464, %r463;
	and.b32  	%r465, %r463, %r16;
	ld.local.u32 	%r466, [%rd7];
	add.s32 	%r467, %r466, 1;
	st.local.u32 	[%rd7], %r467;
	mul.wide.u32 	%rd248, %r466, 4;
	add.s64 	%rd249, %rd1, %rd248;
	st.local.u32 	[%rd249+72], %r465;
	and.b32  	%r468, %r463, %r18;
	ld.local.u32 	%r469, [%rd7];
	add.s32 	%r470, %r469, 1;
	st.local.u32 	[%rd7], %r470;
	mul.wide.u32 	%rd250, %r469, 4;
	add.s64 	%rd251, %rd1, %rd250;
	st.local.u32 	[%rd251+72], %r468;
	and.b32  	%r471, %r16, %r464;
	ld.local.u32 	%r472, [%rd7];
	add.s32 	%r473, %r472, 1;
	st.local.u32 	[%rd7], %r473;
	mul.wide.u32 	%rd252, %r472, 4;
	add.s64 	%rd253, %rd1, %rd252;
	st.local.u32 	[%rd253+72], %r471;
	or.b32  	%r474, %r463, %r16;
	ld.local.u32 	%r475, [%rd7];
	add.s32 	%r476, %r475, 1;
	st.local.u32 	[%rd7], %r476;
	mul.wide.u32 	%rd254, %r475, 4;
	add.s64 	%rd255, %rd1, %rd254;
	st.local.u32 	[%rd255+72], %r474;
	xor.b32  	%r477, %r463, %r16;
	ld.local.u32 	%r478, [%rd7];
	add.s32 	%r479, %r478, 1;
	st.local.u32 	[%rd7], %r479;
	mul.wide.u32 	%rd256, %r478, 4;
	add.s64 	%rd257, %rd1, %rd256;
	st.local.u32 	[%rd257+72], %r477;
	ld.local.u32 	%r480, [%rd1+92];
	not.b32 	%r481, %r480;
	and.b32  	%r482, %r480, %r16;
	ld.local.u32 	%r483, [%rd7];
	add.s32 	%r484, %r483, 1;
	st.local.u32 	[%rd7], %r484;
	mul.wide.u32 	%rd258, %r483, 4;
	add.s64 	%rd259, %rd1, %rd258;
	st.local.u32 	[%rd259+72], %r482;
	and.b32  	%r485, %r480, %r18;
	ld.local.u32 	%r486, [%rd7];
	add.s32 	%r487, %r486, 1;
	st.local.u32 	[%rd7], %r487;
	mul.wide.u32 	%rd260, %r486, 4;
	add.s64 	%rd261, %rd1, %rd260;
	st.local.u32 	[%rd261+72], %r485;
	and.b32  	%r488, %r16, %r481;
	ld.local.u32 	%r489, [%rd7];
	add.s32 	%r490, %r489, 1;
	st.local.u32 	[%rd7], %r490;
	mul.wide.u32 	%rd262, %r489, 4;
	add.s64 	%rd263, %rd1, %rd262;
	st.local.u32 	[%rd263+72], %r488;
	or.b32  	%r491, %r480, %r16;
	ld.local.u32 	%r492, [%rd7];
	add.s32 	%r493, %r492, 1;
	st.local.u32 	[%rd7], %r493;
	mul.wide.u32 	%rd264, %r492, 4;
	add.s64 	%rd265, %rd1, %rd264;
	st.local.u32 	[%rd265+72], %r491;
	xor.b32  	%r494, %r480, %r16;
	ld.local.u32 	%r495, [%rd7];
	add.s32 	%r496, %r495, 1;
	st.local.u32 	[%rd7], %r496;
	mul.wide.u32 	%rd266, %r495, 4;
	add.s64 	%rd267, %rd1, %rd266;
	st.local.u32 	[%rd267+72], %r494;
	ld.local.u32 	%r497, [%rd1+96];
	not.b32 	%r498, %r497;
	and.b32  	%r499, %r497, %r16;
	ld.local.u32 	%r500, [%rd7];
	add.s32 	%r501, %r500, 1;
	st.local.u32 	[%rd7], %r501;
	mul.wide.u32 	%rd268, %r500, 4;
	add.s64 	%rd269, %rd1, %rd268;
	st.local.u32 	[%rd269+72], %r499;
	and.b32  	%r502, %r497, %r18;
	ld.local.u32 	%r503, [%rd7];
	add.s32 	%r504, %r503, 1;
	st.local.u32 	[%rd7], %r504;
	mul.wide.u32 	%rd270, %r503, 4;
	add.s64 	%rd271, %rd1, %rd270;
	st.local.u32 	[%rd271+72], %r502;
	and.b32  	%r505, %r16, %r498;
	ld.local.u32 	%r506, [%rd7];
	add.s32 	%r507, %r506, 1;
	st.local.u32 	[%rd7], %r507;
	mul.wide.u32 	%rd272, %r506, 4;
	add.s64 	%rd273, %rd1, %rd272;
	st.local.u32 	[%rd273+72], %r505;
	or.b32  	%r508, %r497, %r16;
	ld.local.u32 	%r509, [%rd7];
	add.s32 	%r510, %r509, 1;
	st.local.u32 	[%rd7], %r510;
	mul.wide.u32 	%rd274, %r509, 4;
	add.s64 	%rd275, %rd1, %rd274;
	st.local.u32 	[%rd275+72], %r508;
	xor.b32  	%r511, %r497, %r16;
	ld.local.u32 	%r512, [%rd7];
	add.s32 	%r513, %r512, 1;
	st.local.u32 	[%rd7], %r513;
	mul.wide.u32 	%rd276, %r512, 4;
	add.s64 	%rd277, %rd1, %rd276;
	st.local.u32 	[%rd277+72], %r511;
	ld.local.u32 	%r514, [%rd1+100];
	not.b32 	%r515, %r514;
	and.b32  	%r516, %r514, %r16;
	ld.local.u32 	%r517, [%rd7];
	add.s32 	%r518, %r517, 1;
	st.local.u32 	[%rd7], %r518;
	mul.wide.u32 	%rd278, %r517, 4;
	add.s64 	%rd279, %rd1, %rd278;
	st.local.u32 	[%rd279+72], %r516;
	and.b32  	%r519, %r514, %r18;
	ld.local.u32 	%r520, [%rd7];
	add.s32 	%r521, %r520, 1;
	st.local.u32 	[%rd7], %r521;
	mul.wide.u32 	%rd280, %r520, 4;
	add.s64 	%rd281, %rd1, %rd280;
	st.local.u32 	[%rd281+72], %r519;
	and.b32  	%r522, %r16, %r515;
	ld.local.u32 	%r523, [%rd7];
	add.s32 	%r524, %r523, 1;
	st.local.u32 	[%rd7], %r524;
	mul.wide.u32 	%rd282, %r523, 4;
	add.s64 	%rd283, %rd1, %rd282;
	st.local.u32 	[%rd283+72], %r522;
	or.b32  	%r525, %r514, %r16;
	ld.local.u32 	%r526, [%rd7];
	add.s32 	%r527, %r526, 1;
	st.local.u32 	[%rd7], %r527;
	mul.wide.u32 	%rd284, %r526, 4;
	add.s64 	%rd285, %rd1, %rd284;
	st.local.u32 	[%rd285+72], %r525;
	xor.b32  	%r528, %r514, %r16;
	ld.local.u32 	%r529, [%rd7];
	add.s32 	%r530, %r529, 1;
	st.local.u32 	[%rd7], %r530;
	mul.wide.u32 	%rd286, %r529, 4;
	add.s64 	%rd287, %rd1, %rd286;
	st.local.u32 	[%rd287+72], %r528;
	ld.local.u32 	%r531, [%rd1+104];
	not.b32 	%r532, %r531;
	and.b32  	%r533, %r531, %r16;
	ld.local.u32 	%r534, [%rd7];
	add.s32 	%r535, %r534, 1;
	st.local.u32 	[%rd7], %r535;
	mul.wide.u32 	%rd288, %r534, 4;
	add.s64 	%rd289, %rd1, %rd288;
	st.local.u32 	[%rd289+72], %r533;
	and.b32  	%r536, %r531, %r18;
	ld.local.u32 	%r537, [%rd7];
	add.s32 	%r538, %r537, 1;
	st.local.u32 	[%rd7], %r538;
	mul.wide.u32 	%rd290, %r537, 4;
	add.s64 	%rd291, %rd1, %rd290;
	st.local.u32 	[%rd291+72], %r536;
	and.b32  	%r539, %r16, %r532;
	ld.local.u32 	%r540, [%rd7];
	add.s32 	%r541, %r540, 1;
	st.local.u32 	[%rd7], %r541;
	mul.wide.u32 	%rd292, %r540, 4;
	add.s64 	%rd293, %rd1, %rd292;
	st.local.u32 	[%rd293+72], %r539;
	or.b32  	%r542, %r531, %r16;
	ld.local.u32 	%r543, [%rd7];
	add.s32 	%r544, %r543, 1;
	st.local.u32 	[%rd7], %r544;
	mul.wide.u32 	%rd294, %r543, 4;
	add.s64 	%rd295, %rd1, %rd294;
	st.local.u32 	[%rd295+72], %r542;
	xor.b32  	%r545, %r531, %r16;
	ld.local.u32 	%r546, [%rd7];
	add.s32 	%r547, %r546, 1;
	st.local.u32 	[%rd7], %r547;
	mul.wide.u32 	%rd296, %r546, 4;
	add.s64 	%rd297, %rd1, %rd296;
	st.local.u32 	[%rd297+72], %r545;
	ld.local.u32 	%r548, [%rd1+108];
	not.b32 	%r549, %r548;
	and.b32  	%r550, %r548, %r16;
	ld.local.u32 	%r551, [%rd7];
	add.s32 	%r552, %r551, 1;
	st.local.u32 	[%rd7], %r552;
	mul.wide.u32 	%rd298, %r551, 4;
	add.s64 	%rd299, %rd1, %rd298;
	st.local.u32 	[%rd299+72], %r550;
	and.b32  	%r553, %r548, %r18;
	ld.local.u32 	%r554, [%rd7];
	add.s32 	%r555, %r554, 1;
	st.local.u32 	[%rd7], %r555;
	mul.wide.u32 	%rd300, %r554, 4;
	add.s64 	%rd301, %rd1, %rd300;
	st.local.u32 	[%rd301+72], %r553;
	and.b32  	%r556, %r16, %r549;
	ld.local.u32 	%r557, [%rd7];
	add.s32 	%r558, %r557, 1;
	st.local.u32 	[%rd7], %r558;
	mul.wide.u32 	%rd302, %r557, 4;
	add.s64 	%rd303, %rd1, %rd302;
	st.local.u32 	[%rd303+72], %r556;
	or.b32  	%r559, %r548, %r16;
	ld.local.u32 	%r560, [%rd7];
	add.s32 	%r561, %r560, 1;
	st.local.u32 	[%rd7], %r561;
	mul.wide.u32 	%rd304, %r560, 4;
	add.s64 	%rd305, %rd1, %rd304;
	st.local.u32 	[%rd305+72], %r559;
	xor.b32  	%r562, %r548, %r16;
	ld.local.u32 	%r563, [%rd7];
	add.s32 	%r564, %r563, 1;
	st.local.u32 	[%rd7], %r564;
	mul.wide.u32 	%rd306, %r563, 4;
	add.s64 	%rd307, %rd1, %rd306;
	st.local.u32 	[%rd307+72], %r562;
	mov.b64 	%rd341, 28;
$L__BB0_28:
	add.s32 	%r622, %r10, 1;
	setp.eq.s32 	%p78, %r19, 0;
	@%p78 bra 	$L__BB0_32;
	shl.b64 	%rd308, %rd341, 2;
	add.s64 	%rd9, %rd1, %rd308;
	ld.local.u32 	%r565, [%rd9];
	not.b32 	%r566, %r565;
	and.b32  	%r567, %r565, %r16;
	ld.local.u32 	%r568, [%rd7];
	add.s32 	%r569, %r568, 1;
	st.local.u32 	[%rd7], %r569;
	mul.wide.u32 	%rd309, %r568, 4;
	add.s64 	%rd310, %rd1, %rd309;
	st.local.u32 	[%rd310+72], %r567;
	and.b32  	%r570, %r565, %r18;
	ld.local.u32 	%r571, [%rd7];
	add.s32 	%r572, %r571, 1;
	st.local.u32 	[%rd7], %r572;
	mul.wide.u32 	%rd311, %r571, 4;
	add.s64 	%rd312, %rd1, %rd311;
	st.local.u32 	[%rd312+72], %r570;
	and.b32  	%r573, %r16, %r566;
	ld.local.u32 	%r574, [%rd7];
	add.s32 	%r575, %r574, 1;
	st.local.u32 	[%rd7], %r575;
	mul.wide.u32 	%rd313, %r574, 4;
	add.s64 	%rd314, %rd1, %rd313;
	st.local.u32 	[%rd314+72], %r573;
	or.b32  	%r576, %r565, %r16;
	ld.local.u32 	%r577, [%rd7];
	add.s32 	%r578, %r577, 1;
	st.local.u32 	[%rd7], %r578;
	mul.wide.u32 	%rd315, %r577, 4;
	add.s64 	%rd316, %rd1, %rd315;
	st.local.u32 	[%rd316+72], %r576;
	xor.b32  	%r579, %r565, %r16;
	ld.local.u32 	%r580, [%rd7];
	add.s32 	%r581, %r580, 1;
	st.local.u32 	[%rd7], %r581;
	mul.wide.u32 	%rd317, %r580, 4;
	add.s64 	%rd318, %rd1, %rd317;
	st.local.u32 	[%rd318+72], %r579;
	setp.eq.s32 	%p79, %r19, 1;
	@%p79 bra 	$L__BB0_32;
	ld.local.u32 	%r582, [%rd9+4];
	not.b32 	%r583, %r582;
	and.b32  	%r584, %r582, %r16;
	ld.local.u32 	%r585, [%rd7];
	add.s32 	%r586, %r585, 1;
	st.local.u32 	[%rd7], %r586;
	mul.wide.u32 	%rd319, %r585, 4;
	add.s64 	%rd320, %rd1, %rd319;
	st.local.u32 	[%rd320+72], %r584;
	and.b32  	%r587, %r582, %r18;
	ld.local.u32 	%r588, [%rd7];
	add.s32 	%r589, %r588, 1;
	st.local.u32 	[%rd7], %r589;
	mul.wide.u32 	%rd321, %r588, 4;
	add.s64 	%rd322, %rd1, %rd321;
	st.local.u32 	[%rd322+72], %r587;
	and.b32  	%r590, %r16, %r583;
	ld.local.u32 	%r591, [%rd7];
	add.s32 	%r592, %r591, 1;
	st.local.u32 	[%rd7], %r592;
	mul.wide.u32 	%rd323, %r591, 4;
	add.s64 	%rd324, %rd1, %rd323;
	st.local.u32 	[%rd324+72], %r590;
	or.b32  	%r593, %r582, %r16;
	ld.local.u32 	%r594, [%rd7];
	add.s32 	%r595, %r594, 1;
	st.local.u32 	[%rd7], %r595;
	mul.wide.u32 	%rd325, %r594, 4;
	add.s64 	%rd326, %rd1, %rd325;
	st.local.u32 	[%rd326+72], %r593;
	xor.b32  	%r596, %r582, %r16;
	ld.local.u32 	%r597, [%rd7];
	add.s32 	%r598, %r597, 1;
	st.local.u32 	[%rd7], %r598;
	mul.wide.u32 	%rd327, %r597, 4;
	add.s64 	%rd328, %rd1, %rd327;
	st.local.u32 	[%rd328+72], %r596;
	setp.eq.s32 	%p80, %r19, 2;
	@%p80 bra 	$L__BB0_32;
	ld.local.u32 	%r599, [%rd9+8];
	not.b32 	%r600, %r599;
	and.b32  	%r601, %r599, %r16;
	ld.local.u32 	%r602, [%rd7];
	add.s32 	%r603, %r602, 1;
	st.local.u32 	[%rd7], %r603;
	mul.wide.u32 	%rd329, %r602, 4;
	add.s64 	%rd330, %rd1, %rd329;
	st.local.u32 	[%rd330+72], %r601;
	and.b32  	%r604, %r599, %r18;
	ld.local.u32 	%r605, [%rd7];
	add.s32 	%r606, %r605, 1;
	st.local.u32 	[%rd7], %r606;
	mul.wide.u32 	%rd331, %r605, 4;
	add.s64 	%rd332, %rd1, %rd331;
	st.local.u32 	[%rd332+72], %r604;
	and.b32  	%r607, %r16, %r600;
	ld.local.u32 	%r608, [%rd7];
	add.s32 	%r609, %r608, 1;
	st.local.u32 	[%rd7], %r609;
	mul.wide.u32 	%rd333, %r608, 4;
	add.s64 	%rd334, %rd1, %rd333;
	st.local.u32 	[%rd334+72], %r607;
	or.b32  	%r610, %r599, %r16;
	ld.local.u32 	%r611, [%rd7];
	add.s32 	%r612, %r611, 1;
	st.local.u32 	[%rd7], %r612;
	mul.wide.u32 	%rd335, %r611, 4;
	add.s64 	%rd336, %rd1, %rd335;
	st.local.u32 	[%rd336+72], %r610;
	xor.b32  	%r613, %r599, %r16;
	ld.local.u32 	%r614, [%rd7];
	add.s32 	%r615, %r614, 1;
	st.local.u32 	[%rd7], %r615;
	mul.wide.u32 	%rd337, %r614, 4;
	add.s64 	%rd338, %rd1, %rd337;
	st.local.u32 	[%rd338+72], %r613;
$L__BB0_32:
	setp.lt.u32 	%p81, %r622, 18;
	@%p81 bra 	$L__BB0_11;
$L__BB0_33:
	cvta.to.global.u64 	%rd339, %rd10;
	ld.local.u32 	%r617, [%rd1+6268];
	atom.global.add.u32 	%r618, [%rd339], %r617;
	ret;

}


// ===== COMPILED SASS (sm_100) =====

	.target	sm_100

	.elftype	@"ET_EXEC"


//--------------------- .note.nv.tkinfo           --------------------------
	.section	.note.nv.tkinfo,"",@"SHT_NOTE"
	.sectionflags	@"SHF_NOTE_NV_TKINFO"
	.tkinfo
        /*0018*/ 	.word	0x00000002
        /*0030*/ 	.string	""
        /*0030*/ 	.string	"ptxas"
        /*0030*/ 	.string	"Cuda compilation tools, release 13.0, V13.0.88"
        /*0030*/ 	.string	"Build cuda_13.0.r13.0/compiler.36424714_0"
        /*0030*/ 	.string	"-arch sm_100 -m 64 "



//--------------------- .note.nv.cuinfo           --------------------------
	.section	.note.nv.cuinfo,"",@"SHT_NOTE"
	.sectionflags	@"SHF_NOTE_NV_CUINFO"
        /*0018*/ 	.short	0x0002
        /*001a*/ 	.short	0x0064
        /*001c*/ 	.short	0x0082
	.zero		2


//--------------------- .nv.info                  --------------------------
	.section	.nv.info,"",@"SHT_CUDA_INFO"
	.align	4


	//----- nvinfo : EIATTR_REGCOUNT
	.align		4
        /*0000*/ 	.byte	0x04, 0x2f
        /*0002*/ 	.short	(.L_2 - .L_1)
	.align		4
.L_1:
        /*0004*/ 	.word	index@(_Z13search_kernelPjj)
        /*0008*/ 	.word	0x00000019


	//----- nvinfo : EIATTR_FRAME_SIZE
	.align		4
.L_2:
        /*000c*/ 	.byte	0x04, 0x11
        /*000e*/ 	.short	(.L_4 - .L_3)
	.align		4
.L_3:
        /*0010*/ 	.word	index@(_Z13search_kernelPjj)
        /*0014*/ 	.word	0x00001880


	//----- nvinfo : EIATTR_MIN_STACK_SIZE
	.align		4
.L_4:
        /*0018*/ 	.byte	0x04, 0x12
        /*001a*/ 	.short	(.L_6 - .L_5)
	.align		4
.L_5:
        /*001c*/ 	.word	index@(_Z13search_kernelPjj)
        /*0020*/ 	.word	0x00001880
.L_6:


//--------------------- .nv.compat                --------------------------
	.section	.nv.compat,"",@"SHT_CUDA_COMPAT_INFO"
	.align	4
        /*0000*/ 	.byte	0x02, 0x09, 0x00, 0x00, 0x02, 0x02, 0x01, 0x00, 0x02, 0x05, 0x05, 0x00, 0x03, 0x07, 0x01, 0x01
        /*0010*/ 	.byte	0x02, 0x03, 0x00, 0x00, 0x02, 0x06, 0x01, 0x00, 0x04, 0x0b, 0x08, 0x00, 0x09, 0x00, 0x00, 0x00
        /*0020*/ 	.byte	0x00, 0x00, 0x00, 0x00


//--------------------- .nv.info._Z13search_kernelPjj --------------------------
	.section	.nv.info._Z13search_kernelPjj,"",@"SHT_CUDA_INFO"
	.sectionflags	@""
	.align	4


	//----- nvinfo : EIATTR_CUDA_API_VERSION
	.align		4
        /*0000*/ 	.byte	0x04, 0x37
        /*0002*/ 	.short	(.L_8 - .L_7)
.L_7:
        /*0004*/ 	.word	0x00000082


	//----- nvinfo : EIATTR_KPARAM_INFO
	.align		4
.L_8:
        /*0008*/ 	.byte	0x04, 0x17
        /*000a*/ 	.short	(.L_10 - .L_9)
.L_9:
        /*000c*/ 	.word	0x00000000
        /*0010*/ 	.short	0x0001
        /*0012*/ 	.short	0x0008
        /*0014*/ 	.byte	0x00, 0xf0, 0x11, 0x00


	//----- nvinfo : EIATTR_KPARAM_INFO
	.align		4
.L_10:
        /*0018*/ 	.byte	0x04, 0x17
        /*001a*/ 	.short	(.L_12 - .L_11)
.L_11:
        /*001c*/ 	.word	0x00000000
        /*0020*/ 	.short	0x0000
        /*0022*/ 	.short	0x0000
        /*0024*/ 	.byte	0x00, 0xf5, 0x21, 0x00


	//----- nvinfo : EIATTR_SPARSE_MMA_MASK
	.align		4
.L_12:
        /*0028*/ 	.byte	0x03, 0x50
        /*002a*/ 	.short	0x0000


	//----- nvinfo : EIATTR_MAXREG_COUNT
	.align		4
        /*002c*/ 	.byte	0x03, 0x1b
        /*002e*/ 	.short	0x00ff


	//----- nvinfo : EIATTR_MERCURY_ISA_VERSION
	.align		4
        /*0030*/ 	.byte	0x03, 0x5f
        /*0032*/ 	.short	0x0101


	//----- nvinfo : EIATTR_INT_WARP_WIDE_INSTR_OFFSETS
	.align		4
        /*0034*/ 	.byte	0x04, 0x31
        /*0036*/ 	.short	(.L_14 - .L_13)


	//   ....[0]....
.L_13:
        /*0038*/ 	.word	0x00005440


	//   ....[1]....
        /*003c*/ 	.word	0x00005480


	//----- nvinfo : EIATTR_VRC_CTA_INIT_COUNT
	.align		4
.L_14:
        /*0040*/ 	.byte	0x02, 0x4a
	.zero		1
	.zero		1


	//----- nvinfo : EIATTR_EXIT_INSTR_OFFSETS
	.align		4
        /*0044*/ 	.byte	0x04, 0x1c
        /*0046*/ 	.short	(.L_16 - .L_15)


	//   ....[0]....
.L_15:
        /*0048*/ 	.word	0x000054b0


	//----- nvinfo : EIATTR_CRS_STACK_SIZE
	.align		4
.L_16:
        /*004c*/ 	.byte	0x04, 0x1e
        /*004e*/ 	.short	(.L_18 - .L_17)
.L_17:
        /*0050*/ 	.word	0x00000000


	//----- nvinfo : EIATTR_CBANK_PARAM_SIZE
	.align		4
.L_18:
        /*0054*/ 	.byte	0x03, 0x19
        /*0056*/ 	.short	0x000c


	//----- nvinfo : EIATTR_PARAM_CBANK
	.align		4
        /*0058*/ 	.byte	0x04, 0x0a
        /*005a*/ 	.short	(.L_20 - .L_19)
	.align		4
.L_19:
        /*005c*/ 	.word	index@(.nv.constant0._Z13search_kernelPjj)
        /*0060*/ 	.short	0x0380
        /*0062*/ 	.short	0x000c


	//----- nvinfo : EIATTR_SW_WAR
	.align		4
.L_20:
        /*0064*/ 	.byte	0x04, 0x36
        /*0066*/ 	.short	(.L_22 - .L_21)
.L_21:
        /*0068*/ 	.word	0x00000008
.L_22:


//--------------------- .nv.callgraph             --------------------------
	.section	.nv.callgraph,"",@"SHT_CUDA_CALLGRAPH"
	.align	4
	.sectionentsize	8
	.align		4
        /*0000*/ 	.word	0x00000000
	.align		4
        /*0004*/ 	.word	0xffffffff
	.align		4
        /*0008*/ 	.word	0x00000000
	.align		4
        /*000c*/ 	.word	0xfffffffe
	.align		4
        /*0010*/ 	.word	0x00000000
	.align		4
        /*0014*/ 	.word	0xfffffffd
	.align		4
        /*0018*/ 	.word	0x00000000
	.align		4
        /*001c*/ 	.word	0xfffffffc


//--------------------- .nv.constant3             --------------------------
	.section	.nv.constant3,"a",@progbits
	.align	4
.nv.constant3:
	.type		d_TARGETS,@object
	.size		d_TARGETS,(.L_0 - d_TARGETS)
d_TARGETS:
	.zero		28
.L_0:


//--------------------- .text._Z13search_kernelPjj --------------------------
	.section	.text._Z13search_kernelPjj,"ax",@progbits
	.align	128
        .global         _Z13search_kernelPjj
        .type           _Z13search_kernelPjj,@function
        .size           _Z13search_kernelPjj,(.L_x_14 - _Z13search_kernelPjj)
        .other          _Z13search_kernelPjj,@"STO_CUDA_ENTRY STV_DEFAULT"
_Z13search_kernelPjj:
.text._Z13search_kernelPjj:
[----:B------:R-:W0:Y:S02]  /*0000*/  LDC R1, c[0x0][0x37c] ;  /* 0x0000df00ff017b82 */ /* 0x000e240000000800 */
[----:B0-----:R-:W-:Y:S01]  /*0010*/  VIADD R1, R1, 0xffffe780 ;  /* 0xffffe78001017836 */ /* 0x001fe20000000000 */
[----:B------:R-:W-:Y:S01]  /*0020*/  UMOV UR4, URZ ;  /* 0x000000ff00047c82 */ /* 0x000fe20008000000 */
[----:B------:R-:W-:Y:S02]  /*0030*/  IMAD.MOV.U32 R4, RZ, RZ, 0x7 ;  /* 0x00000007ff047424 */ /* 0x000fe400078e00ff */
[----:B------:R-:W-:Y:S01]  /*0040*/  IMAD.MOV.U32 R5, RZ, RZ, RZ ;  /* 0x000000ffff057224 */ /* 0x000fe200078e00ff */
[----:B------:R-:W-:Y:S01]  /*0050*/  IADD3 R2, PT, PT, R1, 0x104c, RZ ;  /* 0x0000104c01027810 */ /* 0x000fe20007ffe0ff */
[----:B------:R-:W-:-:S03]  /*0060*/  IMAD.MOV.U32 R0, RZ, RZ, R1 ;  /* 0x000000ffff007224 */ /* 0x000fc600078e0001 */
[----:B------:R0:W-:Y:S04]  /*0070*/  STL.64 [R1+0x1878], R4 ;  /* 0x0018780401007387 */ /* 0x0001e80000100a00 */
.L_x_0:
[----:B------:R-:W-:Y:S01]  /*0080*/  UIADD3 UR4, UPT, UPT, UR4, 0x200, URZ ;  /* 0x0000020004047890 */ /* 0x000fe2000fffe0ff */
[----:B------:R-:W-:-:S03]  /*0090*/  IMAD.MOV.U32 R3, RZ, RZ, 0x1010101 ;  /* 0x01010101ff037424 */ /* 0x000fc600078e00ff */
[----:B------:R-:W-:Y:S02]  /*00a0*/  UISETP.NE.AND UP0, UPT, UR4, 0x800, UPT ;  /* 0x000008000400788c */ /* 0x000fe4000bf05270 */
[----:B------:R-:W-:Y:S04]  /*00b0*/  STL [R2+-0x1c], R3 ;  /* 0xffffe40302007387 */ /* 0x000fe80000100800 */
[----:B------:R-:W-:Y:S04]  /*00c0*/  STL [R2+-0x18], R3 ;  /* 0xffffe80302007387 */ /* 0x000fe80000100800 */
[----:B------:R-:W-:Y:S04]  /*00d0*/  STL [R2+-0x14], R3 ;  /* 0xffffec0302007387 */ /* 0x000fe80000100800 */
[----:B------:R-:W-:Y:S04]  /*00e0*/  STL [R2+-0x10], R3 ;  /* 0xfffff00302007387 */ /* 0x000fe80000100800 */
[----:B------:R-:W-:Y:S04]  /*00f0*/  STL [R2+-0xc], R3 ;  /* 0xfffff40302007387 */ /* 0x000fe80000100800 */
[----:B------:R-:W-:Y:S04]  /*0100*/  STL [R2+-0x8], R3 ;  /* 0xfffff80302007387 */ /* 0x000fe80000100800 */
[----:B------:R-:W-:Y:S04]  /*0110*/  STL [R2+-0x4], R3 ;  /* 0xfffffc0302007387 */ /* 0x000fe80000100800 */
[----:B------:R-:W-:Y:S04]  /*0120*/  STL [R2], R3 ;  /* 0x0000000302007387 */ /* 0x000fe80000100800 */
[----:B------:R-:W-:Y:S04]  /*0130*/  STL [R2+0x4], R3 ;  /* 0x0000040302007387 */ /* 0x000fe80000100800 */
        /* <DEDUP_REMOVED lines=118> */
[----:B------:R1:W-:Y:S02]  /*08a0*/  STL [R2+0x1e0], R3 ;  /* 0x0001e00302007387 */ /* 0x0003e40000100800 */
[----:B-1----:R-:W-:Y:S01]  /*08b0*/  VIADD R2, R2, 0x200 ;  /* 0x0000020002027836 */ /* 0x002fe20000000000 */
[----:B------:R-:W-:Y:S06]  /*08c0*/  BRA.U UP0, `(.L_x_0) ;  /* 0xfffffff500ec7547 */ /* 0x000fec000b83ffff */
[----:B------:R-:W1:Y:S08]  /*08d0*/  LDC.64 R6, c[0x3][RZ] ;  /* 0x00c00000ff067b82 */ /* 0x000e700000000a00 */
[----:B------:R-:W2:Y:S08]  /*08e0*/  LDC.64 R8, c[0x3][0x8] ;  /* 0x00c00200ff087b82 */ /* 0x000eb00000000a00 */
[----:B------:R-:W3:Y:S08]  /*08f0*/  LDC.64 R10, c[0x3][0x10] ;  /* 0x00c00400ff0a7b82 */ /* 0x000ef00000000a00 */
[----:B------:R-:W4:Y:S01]  /*0900*/  LDC R3, c[0x3][0x18] ;  /* 0x00c00600ff037b82 */ /* 0x000f220000000800 */
[----:B-1----:R-:W-:-:S04]  /*0910*/  ISETP.NE.AND P0, PT, R7, 0xf, PT ;  /* 0x0000000f0700780c */ /* 0x002fc80003f05270 */
[----:B------:R-:W-:-:S04]  /*0920*/  ISETP.NE.AND P0, PT, R6, 0xf, P0 ;  /* 0x0000000f0600780c */ /* 0x000fc80000705270 */
[----:B--2---:R-:W-:-:S04]  /*0930*/  ISETP.NE.AND P0, PT, R8, 0xf, P0 ;  /* 0x0000000f0800780c */ /* 0x004fc80000705270 */
[----:B------:R-:W-:-:S04]  /*0940*/  ISETP.NE.AND P0, PT, R9, 0xf, P0 ;  /* 0x0000000f0900780c */ /* 0x000fc80000705270 */
[----:B---3--:R-:W-:-:S04]  /*0950*/  ISETP.NE.AND P0, PT, R10, 0xf, P0 ;  /* 0x0000000f0a00780c */ /* 0x008fc80000705270 */
[----:B------:R-:W-:-:S04]  /*0960*/  ISETP.NE.AND P0, PT, R11, 0xf, P0 ;  /* 0x0000000f0b00780c */ /* 0x000fc80000705270 */
[----:B----4-:R-:W-:-:S13]  /*0970*/  ISETP.NE.AND P1, PT, R3, 0xf, P0 ;  /* 0x0000000f0300780c */ /* 0x010fda0000725270 */
[----:B------:R-:W2:Y:S01]  /*0980*/  @!P1 LDL R2, [R1+0x1878] ;  /* 0x0018780001029983 */ /* 0x000ea20000100800 */
[----:B------:R-:W-:-:S04]  /*0990*/  ISETP.NE.AND P0, PT, R7, 0xf0, PT ;  /* 0x000000f00700780c */ /* 0x000fc80003f05270 */
[----:B------:R-:W-:-:S04]  /*09a0*/  ISETP.NE.AND P0, PT, R6, 0xf0, P0 ;  /* 0x000000f00600780c */ /* 0x000fc80000705270 */
[----:B------:R-:W-:-:S04]  /*09b0*/  ISETP.NE.AND P0, PT, R8, 0xf0, P0 ;  /* 0x000000f00800780c */ /* 0x000fc80000705270 */
[----:B------:R-:W-:-:S04]  /*09c0*/  ISETP.NE.AND P0, PT, R9, 0xf0, P0 ;  /* 0x000000f00900780c */ /* 0x000fc80000705270 */
[----:B------:R-:W-:-:S04]  /*09d0*/  ISETP.NE.AND P0, PT, R10, 0xf0, P0 ;  /* 0x000000f00a00780c */ /* 0x000fc80000705270 */
[----:B------:R-:W-:-:S04]  /*09e0*/  ISETP.NE.AND P0, PT, R11, 0xf0, P0 ;  /* 0x000000f00b00780c */ /* 0x000fc80000705270 */
[----:B------:R-:W-:Y:S01]  /*09f0*/  ISETP.NE.AND P0, PT, R3, 0xf0, P0 ;  /* 0x000000f00300780c */ /* 0x000fe20000705270 */
[----:B--2---:R-:W-:-:S05]  /*0a00*/  @!P1 VIADD R2, R2, 0xffffffff ;  /* 0xffffffff02029836 */ /* 0x004fca0000000000 */
[----:B------:R1:W-:Y:S07]  /*0a10*/  @!P1 STL [R1+0x1878], R2 ;  /* 0x0018780201009387 */ /* 0x0003ee0000100800 */
[----:B0-----:R-:W2:Y:S01]  /*0a20*/  @!P0 LDL R4, [R1+0x1878] ;  /* 0x0018780001048983 */ /* 0x001ea20000100800 */
        /* <DEDUP_REMOVED lines=9> */
[----:B-1----:R-:W2:Y:S01]  /*0ac0*/  @!P1 LDL R2, [R1+0x1878] ;  /* 0x0018780001029983 */ /* 0x002ea20000100800 */
[----:B------:R-:W-:-:S04]  /*0ad0*/  ISETP.NE.AND P0, PT, R7, 0x555, PT ;  /* 0x000005550700780c */ /* 0x000fc80003f05270 */
[----:B------:R-:W-:-:S04]  /*0ae0*/  ISETP.NE.AND P0, PT, R6, 0x555, P0 ;  /* 0x000005550600780c */ /* 0x000fc80000705270 */
[----:B------:R-:W-:-:S04]  /*0af0*/  ISETP.NE.AND P0, PT, R8, 0x555, P0 ;  /* 0x000005550800780c */ /* 0x000fc80000705270 */
[----:B------:R-:W-:-:S04]  /*0b00*/  ISETP.NE.AND P0, PT, R9, 0x555, P0 ;  /* 0x000005550900780c */ /* 0x000fc80000705270 */
[----:B------:R-:W-:-:S04]  /*0b10*/  ISETP.NE.AND P0, PT, R10, 0x555, P0 ;  /* 0x000005550a00780c */ /* 0x000fc80000705270 */
[----:B------:R-:W-:-:S04]  /*0b20*/  ISETP.NE.AND P0, PT, R11, 0x555, P0 ;  /* 0x000005550b00780c */ /* 0x000fc80000705270 */
[----:B------:R-:W-:Y:S01]  /*0b30*/  ISETP.NE.AND P0, PT, R3, 0x555, P0 ;  /* 0x000005550300780c */ /* 0x000fe20000705270 */
[----:B0-----:R-:W0:Y:S01]  /*0b40*/  S2R R4, SR_TID.X ;  /* 0x0000000000047919 */ /* 0x001e220000002100 */
[----:B--2---:R-:W-:-:S05]  /*0b50*/  @!P1 IADD3 R6, PT, PT, R2, -0x1, RZ ;  /* 0xffffffff02069810 */ /* 0x004fca0007ffe0ff */
[----:B------:R1:W-:Y:S06]  /*0b60*/  @!P1 STL [R1+0x1878], R6 ;  /* 0x0018780601009387 */ /* 0x0003ec0000100800 */
[----:B------:R-:W2:Y:S01]  /*0b70*/  @!P0 LDL R2, [R1+0x1878] ;  /* 0x0018780001028983 */ /* 0x000ea20000100800 */
[----:B------:R-:W0:Y:S01]  /*0b80*/  LDCU UR4, c[0x0][0x360] ;  /* 0x00006c00ff0477ac */ /* 0x000e220008000800 */
[----:B------:R-:W-:Y:S01]  /*0b90*/  IMAD.MOV.U32 R10, RZ, RZ, 0x333 ;  /* 0x00000333ff0a7424 */ /* 0x000fe200078e00ff */
[----:B------:R-:W-:Y:S01]  /*0ba0*/  MOV R18, 0xc ;  /* 0x0000000c00127802 */ /* 0x000fe20000000f00 */
[----:B------:R-:W0:Y:S01]  /*0bb0*/  S2R R3, SR_CTAID.X ;  /* 0x0000000000037919 */ /* 0x000e220000002500 */
[----:B------:R-:W-:-:S02]  /*0bc0*/  IMAD.MOV.U32 R11, RZ, RZ, 0x555 ;  /* 0x00000555ff0b7424 */ /* 0x000fc400078e00ff */
[----:B-1----:R-:W-:Y:S02]  /*0bd0*/  HFMA2 R6, -RZ, RZ, 0, 1.5199184417724609375e-05 ;  /* 0x000000ffff067431 */ /* 0x002fe400000001ff */
[----:B------:R-:W-:Y:S01]  /*0be0*/  IMAD.MOV.U32 R9, RZ, RZ, 0xf0 ;  /* 0x000000f0ff097424 */ /* 0x000fe200078e00ff */
[----:B------:R1:W-:Y:S01]  /*0bf0*/  STL [R1+0x6c], R18 ;  /* 0x00006c1201007387 */ /* 0x0003e20000100800 */
[----:B------:R-:W-:Y:S01]  /*0c00*/  IMAD.MOV.U32 R8, RZ, RZ, 0xf ;  /* 0x0000000fff087424 */ /* 0x000fe200078e00ff */
[----:B------:R-:W-:Y:S01]  /*0c10*/  BSSY.RECONVERGENT B1, `(.L_x_1) ;  /* 0x000047f000017945 */ /* 0x000fe20003800200 */
[----:B------:R-:W-:Y:S01]  /*0c20*/  IMAD.MOV.U32 R14, RZ, RZ, 0x33f ;  /* 0x0000033fff0e7424 */ /* 0x000fe200078e00ff */
[----:B------:R3:W-:Y:S01]  /*0c30*/  STL.64 [R1+0x8], R10 ;  /* 0x0000080a01007387 */ /* 0x0007e20000100a00 */
[----:B------:R-:W-:Y:S01]  /*0c40*/  IMAD.MOV.U32 R12, RZ, RZ, 0x3 ;  /* 0x00000003ff0c7424 */ /* 0x000fe200078e00ff */
[----:B------:R-:W4:Y:S01]  /*0c50*/  LDCU.64 UR6, c[0x0][0x358] ;  /* 0x00006b00ff0677ac */ /* 0x000f220008000a00 */
[----:B------:R-:W-:Y:S01]  /*0c60*/  IMAD.MOV.U32 R16, RZ, RZ, 0x330 ;  /* 0x00000330ff107424 */ /* 0x000fe200078e00ff */
[----:B------:R-:W-:Y:S01]  /*0c70*/  STL.64 [R1], R8 ;  /* 0x0000000801007387 */ /* 0x000fe20000100a00 */
[----:B------:R-:W-:Y:S01]  /*0c80*/  IMAD.MOV.U32 R20, RZ, RZ, 0x3f3 ;  /* 0x000003f3ff147424 */ /* 0x000fe200078e00ff */
[----:B-1----:R-:W-:Y:S01]  /*0c90*/  MOV R18, 0xa ;  /* 0x0000000a00127802 */ /* 0x002fe20000000f00 */
[----:B------:R-:W-:Y:S01]  /*0ca0*/  IMAD.MOV.U32 R22, RZ, RZ, 0x5 ;  /* 0x00000005ff167424 */ /* 0x000fe200078e00ff */
[----:B------:R1:W-:Y:S04]  /*0cb0*/  STL [R1+0x58], R8 ;  /* 0x0000580801007387 */ /* 0x0003e80000100800 */
[----:B------:R-:W-:Y:S01]  /*0cc0*/  STL [R1+0x4c], R6 ;  /* 0x00004c0601007387 */ /* 0x000fe20000100800 */
[----:B---3--:R-:W-:-:S03]  /*0cd0*/  IMAD.MOV.U32 R10, RZ, RZ, 0x33c ;  /* 0x0000033cff0a7424 */ /* 0x008fc600078e00ff */
[----:B------:R3:W-:Y:S01]  /*0ce0*/  STL [R1+0x50], R6 ;  /* 0x0000500601007387 */ /* 0x0007e20000100800 */
[----:B-1----:R-:W-:-:S03]  /*0cf0*/  IMAD.MOV.U32 R8, RZ, RZ, 0x30 ;  /* 0x00000030ff087424 */ /* 0x002fc600078e00ff */
[----:B------:R1:W-:Y:S04]  /*0d00*/  STL [R1+0x60], R14 ;  /* 0x0000600e01007387 */ /* 0x0003e80000100800 */
[----:B------:R5:W-:Y:S01]  /*0d10*/  STL [R1+0x5c], R12 ;  /* 0x00005c0c01007387 */ /* 0x000be20000100800 */
[----:B0-----:R-:W-:Y:S02]  /*0d20*/  IMAD R4, R3, UR4, R4 ;  /* 0x0000000403047c24 */ /* 0x001fe4000f8e0204 */
[----:B---3--:R-:W-:Y:S01]  /*0d30*/  IMAD.MOV.U32 R6, RZ, RZ, 0x3c3 ;  /* 0x000003c3ff067424 */ /* 0x008fe200078e00ff */
[----:B------:R0:W-:Y:S01]  /*0d40*/  STL [R1+0x64], R10 ;  /* 0x0000640a01007387 */ /* 0x0001e20000100800 */
[----:B------:R-:W-:Y:S02]  /*0d50*/  IMAD.MOV.U32 R3, RZ, RZ, 0x4 ;  /* 0x00000004ff037424 */ /* 0x000fe400078e00ff */
[----:B-1----:R-:W-:Y:S01]  /*0d60*/  HFMA2 R14, -RZ, RZ, 0, 1.1444091796875e-05 ;  /* 0x000000c0ff0e7431 */ /* 0x002fe200000001ff */
[----:B------:R1:W-:Y:S01]  /*0d70*/  STL [R1+0x68], R16 ;  /* 0x0000681001007387 */ /* 0x0003e20000100800 */
[----:B-----5:R-:W-:-:S03]  /*0d80*/  IMAD.MOV.U32 R12, RZ, RZ, 0x303 ;  /* 0x00000303ff0c7424 */ /* 0x020fc600078e00ff */
[----:B------:R3:W-:Y:S01]  /*0d90*/  STL [R1+0x70], R8 ;  /* 0x0000700801007387 */ /* 0x0007e20000100800 */
[----:B0-----:R-:W-:-:S03]  /*0da0*/  IMAD.MOV.U32 R10, RZ, RZ, 0x55f ;  /* 0x0000055fff0a7424 */ /* 0x001fc600078e00ff */
[----:B------:R0:W-:Y:S01]  /*0db0*/  STL [R1+0x74], R20 ;  /* 0x0000741401007387 */ /* 0x0001e20000100800 */
[----:B-1----:R-:W-:-:S03]  /*0dc0*/  IMAD.MOV.U32 R16, RZ, RZ, 0x550 ;  /* 0x00000550ff107424 */ /* 0x002fc600078e00ff */
[----:B------:R1:W-:Y:S01]  /*0dd0*/  STL [R1+0x78], R6 ;  /* 0x0000780601007387 */ /* 0x0003e20000100800 */
[----:B---3--:R-:W-:-:S03]  /*0de0*/  IMAD.MOV.U32 R8, RZ, RZ, 0x55a ;  /* 0x0000055aff087424 */ /* 0x008fc600078e00ff */
[----:B------:R3:W-:Y:S01]  /*0df0*/  STL [R1+0x80], R14 ;  /* 0x0000800e01007387 */ /* 0x0007e20000100800 */
[----:B0-----:R-:W-:-:S03]  /*0e00*/  IMAD.MOV.U32 R20, RZ, RZ, 0x50 ;  /* 0x00000050ff147424 */ /* 0x001fc600078e00ff */
[----:B------:R0:W-:Y:S01]  /*0e10*/  STL [R1+0x7c], R12 ;  /* 0x00007c0c01007387 */ /* 0x0001e20000100800 */
[----:B-1----:R-:W-:-:S03]  /*0e20*/  IMAD.MOV.U32 R6, RZ, RZ, 0x5f5 ;  /* 0x000005f5ff067424 */ /* 0x002fc600078e00ff */
[----:B------:R1:W-:Y:S01]  /*0e30*/  STL [R1+0x84], R22 ;  /* 0x0000841601007387 */ /* 0x0003e20000100800 */
[----:B---3--:R-:W-:-:S03]  /*0e40*/  HFMA2 R14, -RZ, RZ, 0, 9.5367431640625e-06 ;  /* 0x000000a0ff0e7431 */ /* 0x008fc600000001ff */
        /* <DEDUP_REMOVED lines=11> */
[----:B---3--:R-:W-:-:S03]  /*0f00*/  MOV R18, 0x1e ;  /* 0x0000001e00127802 */ /* 0x008fc60000000f00 */
[----:B------:R3:W-:Y:S01]  /*0f10*/  STL [R1+0x54], R9 ;  /* 0x0000540901007387 */ /* 0x0007e20000100800 */
[----:B0-----:R-:W-:-:S03]  /*0f20*/  IMAD.MOV.U32 R20, RZ, RZ, 0x222 ;  /* 0x00000222ff147424 */ /* 0x001fc600078e00ff */
[----:B------:R3:W-:Y:S01]  /*0f30*/  STL [R1+0xa0], R12 ;  /* 0x0000a00c01007387 */ /* 0x0007e20000100800 */
[----:B-1----:R-:W-:-:S03]  /*0f40*/  IMAD.MOV.U32 R6, RZ, RZ, 0x444 ;  /* 0x00000444ff067424 */ /* 0x002fc600078e00ff */
[----:B------:R3:W-:Y:S04]  /*0f50*/  STL [R1+0xa4], R10 ;  /* 0x0000a40a01007387 */ /* 0x0007e80000100800 */
        /* <DEDUP_REMOVED lines=8> */
[----:B------:R3:W-:Y:S04]  /*0fe0*/  STL.U8 [R1+0x1363], RZ ;  /* 0x001363ff01007387 */ /* 0x0007e80000100000 */
[----:B------:R3:W-:Y:S04]  /*0ff0*/  STL.U8 [R1+0x1585], RZ ;  /* 0x001585ff01007387 */ /* 0x0007e80000100000 */
[----:B------:R3:W-:Y:S04]  /*1000*/  STL [R1+0x48], RZ ;  /* 0x000048ff01007387 */ /* 0x0007e80000100800 */
[----:B------:R3:W-:Y:S04]  /*1010*/  STL.U8 [R1+0x1030], RZ ;  /* 0x001030ff01007387 */ /* 0x0007e80000100000 */
        /* <DEDUP_REMOVED lines=27> */
[----:B------:R3:W-:Y:S01]  /*11d0*/  STL.U8 [R1+0x1252], RZ ;  /* 0x001252ff01007387 */ /* 0x0007e20000100000 */
[----:B--2---:R-:W-:-:S05]  /*11e0*/  @!P0 VIADD R2, R2, 0xffffffff ;  /* 0xffffffff02028836 */ /* 0x004fca0000000000 */
[----:B----4-:R3:W-:Y:S02]  /*11f0*/  @!P0 STL [R1+0x1878], R2 ;  /* 0x0018780201008387 */ /* 0x0107e40000100800 */
.L_x_12:
[C---:B-1-34-:R-:W-:Y:S01]  /*1200*/  VIADD R5, R3.reuse, 0xffffffff ;  /* 0xffffffff03057836 */ /* 0x05afe20000000000 */
[----:B0-23--:R-:W-:-:S03]  /*1210*/  LEA R9, R3, R0, 0x2 ;  /* 0x0000000003097211 */ /* 0x00dfc600078e10ff */
[----:B------:R-:W-:Y:S02]  /*1220*/  IMAD R7, R5, 0x4, R0 ;  /* 0x0000000405077824 */ /* 0x000fe400078e0200 */
[----:B------:R-:W2:Y:S04]  /*1230*/  LDL R13, [R9+0x1830] ;  /* 0x00183000090d7983 */ /* 0x000ea80000100800 */
[----:B------:R-:W2:Y:S01]  /*1240*/  LDL R2, [R7+0xfe8] ;  /* 0x000fe80007027983 */ /* 0x000ea20000100800 */
[----:B------:R-:W-:Y:S01]  /*1250*/  BSSY.RELIABLE B0, `(.L_x_2) ;  /* 0x0000418000007945 */ /* 0x000fe20003800100 */
[----:B------:R-:W-:Y:S01]  /*1260*/  IMAD.MOV.U32 R11, RZ, RZ, R3 ;  /* 0x000000ffff0b7224 */ /* 0x000fe200078e0003 */
[----:B--2---:R-:W-:-:S13]  /*1270*/  ISETP.GE.U32.AND P0, PT, R13, R2, PT ;  /* 0x000000020d00720c */ /* 0x004fda0003f06070 */
[----:B------:R-:W-:Y:S05]  /*1280*/  @!P0 BRA `(.L_x_3) ;  /* 0x00000000005c8947 */ /* 0x000fea0003800000 */
[----:B------:R-:W0:Y:S01]  /*1290*/  LDCU UR4, c[0x0][0x388] ;  /* 0x00007100ff0477ac */ /* 0x000e220008000800 */
[----:B------:R-:W-:-:S05]  /*12a0*/  IMAD.MOV.U32 R3, RZ, RZ, R5 ;  /* 0x000000ffff037224 */ /* 0x000fca00078e0005 */
[----:B0-----:R-:W-:-:S13]  /*12b0*/  ISETP.GT.U32.AND P0, PT, R3, UR4, PT ;  /* 0x0000000403007c0c */ /* 0x001fda000bf04070 */
[----:B------:R-:W-:Y:S05]  /*12c0*/  @!P0 BREAK.RELIABLE B0 ;  /* 0x0000000000008942 */ /* 0x000fea0003800100 */
[----:B------:R-:W-:Y:S05]  /*12d0*/  @!P0 BRA `(.L_x_4) ;  /* 0x0000004000488947 */ /* 0x000fea0003800000 */
[----:B------:R-:W-:Y:S01]  /*12e0*/  ISETP.NE.AND P0, PT, R2, RZ, PT ;  /* 0x000000ff0200720c */ /* 0x000fe20003f05270 */
[----:B------:R-:W-:-:S12]  /*12f0*/  BSSY.RECONVERGENT B2, `(.L_x_5) ;  /* 0x000000c000027945 */ /* 0x000fd80003800200 */
[----:B------:R-:W-:Y:S05]  /*1300*/  @!P0 BRA `(.L_x_6) ;  /* 0x0000000000288947 */ /* 0x000fea0003800000 */
[----:B------:R-:W-:-:S07]  /*1310*/  IMAD.MOV.U32 R5, RZ, RZ, RZ ;  /* 0x000000ffff057224 */ /* 0x000fce00078e00ff */
.L_x_7:
[----:B------:R-:W-:-:S06]  /*1320*/  LEA R2, R5, R0, 0x2 ;  /* 0x0000000005027211 */ /* 0x000fcc00078e10ff */
[----:B------:R-:W2:Y:S01]  /*1330*/  LDL R2, [R2+0x48] ;  /* 0x0000480002027983 */ /* 0x000ea20000100800 */
[----:B------:R-:W-:Y:S02]  /*1340*/  IMAD.MOV.U32 R8, RZ, RZ, 0x1 ;  /* 0x00000001ff087424 */ /* 0x000fe400078e00ff */
[----:B--2---:R-:W-:-:S05]  /*1350*/  IMAD.IADD R6, R1, 0x1, R2 ;  /* 0x0000000101067824 */ /* 0x004fca00078e0202 */
[----:B------:R0:W-:Y:S04]  /*1360*/  STL.U8 [R6+0x1030], R8 ;  /* 0x0010300806007387 */ /* 0x0001e80000100000 */
[----:B------:R-:W2:Y:S01]  /*1370*/  LDL R4, [R7+0xfe8] ;  /* 0x000fe80007047983 */ /* 0x000ea20000100800 */
[----:B------:R-:W-:-:S05]  /*1380*/  VIADD R5, R5, 0x1 ;  /* 0x0000000105057836 */ /* 0x000fca0000000000 */
[----:B--2---:R-:W-:-:S13]  /*1390*/  ISETP.GE.U32.AND P0, PT, R5, R4, PT ;  /* 0x000000040500720c */ /* 0x004fda0003f06070 */
[----:B0-----:R-:W-:Y:S05]  /*13a0*/  @!P0 BRA `(.L_x_7) ;  /* 0xfffffffc00dc8947 */ /* 0x001fea000383ffff */
.L_x_6:
[----:B------:R-:W-:Y:S05]  /*13b0*/  BSYNC.RECONVERGENT B2 ;  /* 0x0000000000027941 */ /* 0x000fea0003800200 */
.L_x_5:
[----:B------:R-:W2:Y:S02]  /*13c0*/  LDL R2, [R7+0x1830] ;  /* 0x0018300007027983 */ /* 0x000ea40000100800 */
[----:B--2---:R-:W-:-:S05]  /*13d0*/  VIADD R2, R2, 0x1 ;  /* 0x0000000102027836 */ /* 0x004fca0000000000 */
[----:B------:R0:W-:Y:S01]  /*13e0*/  STL [R7+0x1830], R2 ;  /* 0x0018300207007387 */ /* 0x0001e20000100800 */
[----:B------:R-:W-:Y:S05]  /*13f0*/  BRA `(.L_x_8) ;  /* 0x0000003c00f47947 */ /* 0x000fea0003800000 */
.L_x_3:
[----:B------:R-:W-:-:S06]  /*1400*/  LEA R2, R13, R0, 0x2 ;  /* 0x000000000d027211 */ /* 0x000fcc00078e10ff */
[----:B------:R-:W2:Y:S02]  /*1410*/  LDL R2, [R2+0x48] ;  /* 0x0000480002027983 */ /* 0x000ea40000100800 */
[----:B--2---:R-:W-:Y:S02]  /*1420*/  IMAD.IADD R5, R1, 0x1, R2 ;  /* 0x0000000101057824 */ /* 0x004fe400078e0202 */
[----:B------:R0:W-:Y:S04]  /*1430*/  STL [R9], R2 ;  /* 0x0000000209007387 */ /* 0x0001e80000100800 */
[----:B------:R-:W2:Y:S01]  /*1440*/  LDL.U8 R4, [R5+0x1030] ;  /* 0x0010300005047983 */ /* 0x000ea20000100000 */
[----:B------:R-:W-:Y:S01]  /*1450*/  BSSY.RECONVERGENT B2, `(.L_x_8) ;  /* 0x00003f7000027945 */ /* 0x000fe20003800200 */
[----:B--2---:R-:W-:-:S13]  /*1460*/  ISETP.NE.AND P0, PT, R4, RZ, PT ;  /* 0x000000ff0400720c */ /* 0x004fda0003f05270 */
[----:B------:R-:W-:-:S05]  /*1470*/  @!P0 VIADD R4, R13, 0x1 ;  /* 0x000000010d048836 */ /* 0x000fca0000000000 */
[----:B------:R0:W-:Y:S01]  /*1480*/  @!P0 STL [R9+0x1830], R4 ;  /* 0x0018300409008387 */ /* 0x0001e20000100800 */
[----:B------:R-:W-:Y:S05]  /*1490*/  @!P0 BRA `(.L_x_9) ;  /* 0x0000003c00c88947 */ /* 0x000fea0003800000 */
[----:B------:R-:W1:Y:S01]  /*14a0*/  LDCU.128 UR8, c[0x3][URZ] ;  /* 0x00c00000ff0877ac */ /* 0x000e620008000c00 */
[----:B0-----:R-:W2:Y:S01]  /*14b0*/  LDL R4, [R1+0x187c] ;  /* 0x00187c0001047983 */ /* 0x001ea20000100800 */
[----:B------:R-:W0:Y:S01]  /*14c0*/  LDCU.64 UR4, c[0x3][0x10] ;  /* 0x00c00200ff0477ac */ /* 0x000e220008000a00 */
[----:B-1----:R-:W-:-:S04]  /*14d0*/  ISETP.NE.AND P0, PT, R2, UR9, PT ;  /* 0x0000000902007c0c */ /* 0x002fc8000bf05270 */
[C---:B------:R-:W-:Y:S01]  /*14e0*/  ISETP.NE.AND P0, PT, R2.reuse, UR8, P0 ;  /* 0x0000000802007c0c */ /* 0x040fe20008705270 */
[----:B------:R-:W1:Y:S03]  /*14f0*/  LDCU UR8, c[0x3][0x18] ;  /* 0x00c00300ff0877ac */ /* 0x000e660008000800 */
[----:B------:R-:W-:-:S04]  /*1500*/  ISETP.NE.AND P0, PT, R2, UR10, P0 ;  /* 0x0000000a02007c0c */ /* 0x000fc80008705270 */
[----:B------:R-:W-:-:S04]  /*1510*/  ISETP.NE.AND P0, PT, R2, UR11, P0 ;  /* 0x0000000b02007c0c */ /* 0x000fc80008705270 */
[----:B0-----:R-:W-:-:S04]  /*1520*/  ISETP.NE.AND P0, PT, R2, UR4, P0 ;  /* 0x0000000402007c0c */ /* 0x001fc80008705270 */
[----:B------:R-:W-:-:S04]  /*1530*/  ISETP.NE.AND P0, PT, R2, UR5, P0 ;  /* 0x0000000502007c0c */ /* 0x000fc80008705270 */
[----:B-1----:R-:W-:-:S13]  /*1540*/  ISETP.NE.AND P0, PT, R2, UR8, P0 ;  /* 0x0000000802007c0c */ /* 0x002fda0008705270 */
[----:B------:R-:W3:Y:S01]  /*1550*/  @!P0 LDL R6, [R1+0x1878] ;  /* 0x0018780001068983 */ /* 0x000ee20000100800 */
[----:B--2---:R-:W-:-:S05]  /*1560*/  VIADD R4, R4, 0x1 ;  /* 0x0000000104047836 */ /* 0x004fca0000000000 */
[----:B------:R1:W-:Y:S01]  /*1570*/  STL [R1+0x187c], R4 ;  /* 0x00187c0401007387 */ /* 0x0003e20000100800 */
[----:B---3--:R-:W-:-:S05]  /*1580*/  @!P0 VIADD R6, R6, 0xffffffff ;  /* 0xffffffff06068836 */ /* 0x008fca0000000000 */
[----:B------:R1:W-:Y:S04]  /*1590*/  @!P0 STL [R1+0x1878], R6 ;  /* 0x0018780601008387 */ /* 0x0003e80000100800 */
[----:B------:R1:W-:Y:S04]  /*15a0*/  STL [R9+0x1834], RZ ;  /* 0x001834ff09007387 */ /* 0x0003e80000100800 */
[----:B------:R-:W2:Y:S01]  /*15b0*/  LDL R5, [R7+0xfe8] ;  /* 0x000fe80007057983 */ /* 0x000ea20000100800 */
[----:B------:R-:W-:Y:S01]  /*15c0*/  ISETP.NE.AND P0, PT, R11, RZ, PT ;  /* 0x000000ff0b00720c */ /* 0x000fe20003f05270 */
[----:B------:R-:W-:-:S02]  /*15d0*/  HFMA2 R3, -RZ, RZ, 0, 5.9604644775390625e-08 ;  /* 0x00000001ff037431 */ /* 0x000fc400000001ff */
[----:B--2---:R1:W-:Y:S10]  /*15e0*/  STL [R9+0xfe8], R5 ;  /* 0x000fe80509007387 */ /* 0x0043f40000100800 */
[----:B------:R-:W-:Y:S05]  /*15f0*/  @!P0 BRA `(.L_x_9) ;  /* 0x0000003c00708947 */ /* 0x000fea0003800000 */
[C---:B------:R-:W-:Y:S01]  /*1600*/  ISETP.GE.U32.AND P0, PT, R11.reuse, 0x4, PT ;  /* 0x000000040b00780c */ /* 0x040fe20003f06070 */
[----:B------:R-:W-:Y:S01]  /*1610*/  BSSY.RECONVERGENT B3, `(.L_x_10) ;  /* 0x0000375000037945 */ /* 0x000fe20003800200 */
[----:B------:R-:W-:Y:S01]  /*1620*/  LOP3.LUT R12, R11, 0x3, RZ, 0xc0, !PT ;  /* 0x000000030b0c7812 */ /* 0x000fe200078ec0ff */
[----:B-1----:R-:W-:-:S10]  /*1630*/  IMAD.MOV.U32 R4, RZ, RZ, RZ ;  /* 0x000000ffff047224 */ /* 0x002fd400078e00ff */
[----:B------:R-:W-:Y:S05]  /*1640*/  @!P0 BRA `(.L_x_11) ;  /* 0x0000003400c48947 */ /* 0x000fea0003800000 */
[----:B------:R-:W2:Y:S01]  /*1650*/  LDL R13, [R1] ;  /* 0x00000000010d7983 */ /* 0x000ea20000100800 */
[C---:B------:R-:W-:Y:S02]  /*1660*/  VIADD R4, R5.reuse, 0x1 ;  /* 0x0000000105047836 */ /* 0x040fe40000000000 */
[----:B------:R-:W-:-:S03]  /*1670*/  IMAD R6, R5, 0x4, R0 ;  /* 0x0000000405067824 */ /* 0x000fc600078e0200 */
[----:B------:R0:W-:Y:S01]  /*1680*/  STL [R9+0xfe8], R4 ;  /* 0x000fe80409007387 */ /* 0x0001e20000100800 */
[----:B--2---:R-:W-:-:S05]  /*1690*/  LOP3.LUT R3, R13, R2, RZ, 0xc0, !PT ;  /* 0x000000020d037212 */ /* 0x004fca00078ec0ff */
[----:B------:R1:W-:Y:S04]  /*16a0*/  STL [R6+0x48], R3 ;  /* 0x0000480306007387 */ /* 0x0003e80000100800 */
[----:B------:R-:W2:Y:S01]  /*16b0*/  LDL R7, [R9+0xfe8] ;  /* 0x000fe80009077983 */ /* 0x000ea20000100800 */
[----:B------:R-:W-:Y:S01]  /*16c0*/  LOP3.LUT R5, R13, R2, RZ, 0x30, !PT ;  /* 0x000000020d057212 */ /* 0x000fe200078e30ff */
[C---:B--2---:R-:W-:Y:S01]  /*16d0*/  VIADD R8, R7.reuse, 0x1 ;  /* 0x0000000107087836 */ /* 0x044fe20000000000 */
[----:B------:R-:W-:-:S04]  /*16e0*/  LEA R10, R7, R0, 0x2 ;  /* 0x00000000070a7211 */ /* 0x000fc800078e10ff */
[----:B------:R2:W-:Y:S04]  /*16f0*/  STL [R9+0xfe8], R8 ;  /* 0x000fe80809007387 */ /* 0x0005e80000100800 */
[----:B------:R3:W-:Y:S04]  /*1700*/  STL [R10+0x48], R5 ;  /* 0x000048050a007387 */ /* 0x0007e80000100800 */
[----:B------:R-:W4:Y:S01]  /*1710*/  LDL R15, [R9+0xfe8] ;  /* 0x000fe800090f7983 */ /* 0x000f220000100800 */
[----:B------:R-:W-:Y:S01]  /*1720*/  LOP3.LUT R7, R2, R13, RZ, 0x30, !PT ;  /* 0x0000000d02077212 */ /* 0x000fe200078e30ff */
[----:B----4-:R-:W-:-:S02]  /*1730*/  VIADD R14, R15, 0x1 ;  /* 0x000000010f0e7836 */ /* 0x010fc40000000000 */
[----:B0-----:R-:W-:-:S03]  /*1740*/  IMAD R4, R15, 0x4, R0 ;  /* 0x000000040f047824 */ /* 0x001fc600078e0200 */
[----:B------:R-:W-:Y:S04]  /*1750*/  STL [R9+0xfe8], R14 ;  /* 0x000fe80e09007387 */ /* 0x000fe80000100800 */
[----:B------:R0:W-:Y:S04]  /*1760*/  STL [R4+0x48], R7 ;  /* 0x0000480704007387 */ /* 0x0001e80000100800 */
[----:B-1----:R-:W4:Y:S01]  /*1770*/  LDL R3, [R9+0xfe8] ;  /* 0x000fe80009037983 */ /* 0x002f220000100800 */
[----:B------:R-:W-:Y:S01]  /*1780*/  LOP3.LUT R6, R13, R2, RZ, 0xfc, !PT ;  /* 0x000000020d067212 */ /* 0x000fe200078efcff */
[----:B----4-:R-:W-:-:S02]  /*1790*/  VIADD R16, R3, 0x1 ;  /* 0x0000000103107836 */ /* 0x010fc40000000000 */
[----:B------:R-:W-:-:S03]  /*17a0*/  IMAD R15, R3, 0x4, R0 ;  /* 0x00000004030f7824 */ /* 0x000fc600078e0200 */
[----:B------:R-:W-:Y:S04]  /*17b0*/  STL [R9+0xfe8], R16 ;  /* 0x000fe81009007387 */ /* 0x000fe80000100800 */
[----:B------:R1:W-:Y:S04]  /*17c0*/  STL [R15+0x48], R6 ;  /* 0x000048060f007387 */ /* 0x0003e80000100800 */
[----:B------:R-:W2:Y:S01]  /*17d0*/  LDL R3, [R9+0xfe8] ;  /* 0x000fe80009037983 */ /* 0x000ea20000100800 */
[----:B------:R-:W-:Y:S02]  /*17e0*/  LOP3.LUT R13, R13, R2, RZ, 0x3c, !PT ;  /* 0x000000020d0d7212 */ /* 0x000fe400078e3cff */
[C---:B--2---:R-:W-:Y:S01]  /*17f0*/  IADD3 R8, PT, PT, R3.reuse, 0x1, RZ ;  /* 0x0000000103087810 */ /* 0x044fe20007ffe0ff */
[----:B---3--:R-:W-:-:S04]  /*1800*/  IMAD R10, R3, 0x4, R0 ;  /* 0x00000004030a7824 */ /* 0x008fc800078e0200 */
[----:B------:R2:W-:Y:S04]  /*1810*/  STL [R9+0xfe8], R8 ;  /* 0x000fe80809007387 */ /* 0x0005e80000100800 */
[----:B------:R3:W-:Y:S04]  /*1820*/  STL [R10+0x48], R13 ;  /* 0x0000480d0a007387 */ /* 0x0007e80000100800 */
[----:B------:R-:W0:Y:S04]  /*1830*/  LDL R5, [R9+0xfe8] ;  /* 0x000fe80009057983 */ /* 0x000e280000100800 */
[----:B------:R-:W4:Y:S01]  /*1840*/  LDL R17, [R1+0x4] ;  /* 0x0000040001117983 */ /* 0x000f220000100800 */
[----:B0-----:R-:W-:-:S02]  /*1850*/  VIADD R4, R5, 0x1 ;  /* 0x0000000105047836 */ /* 0x001fc40000000000 */
[----:B-1----:R-:W-:Y:S01]  /*1860*/  IMAD R6, R5, 0x4, R0 ;  /* 0x0000000405067824 */ /* 0x002fe200078e0200 */
[CC--:B----4-:R-:W-:Y:S02]  /*1870*/  LOP3.LUT R3, R17.reuse, R2.reuse, RZ, 0xc0, !PT ;  /* 0x0000000211037212 */ /* 0x0d0fe400078ec0ff */
[----:B------:R0:W-:Y:S04]  /*1880*/  STL [R9+0xfe8], R4 ;  /* 0x000fe80409007387 */ /* 0x0001e80000100800 */
[----:B------:R1:W-:Y:S04]  /*1890*/  STL [R6+0x48], R3 ;  /* 0x0000480306007387 */ /* 0x0003e80000100800 */
[----:B------:R-:W2:Y:S01]  /*18a0*/  LDL R7, [R9+0xfe8] ;  /* 0x000fe80009077983 */ /* 0x000ea20000100800 */
[----:B------:R-:W-:Y:S01]  /*18b0*/  LOP3.LUT R5, R17, R2, RZ, 0x30, !PT ;  /* 0x0000000211057212 */ /* 0x000fe200078e30ff */
[C---:B--2---:R-:W-:Y:S01]  /*18c0*/  VIADD R8, R7.reuse, 0x1 ;  /* 0x0000000107087836 */ /* 0x044fe20000000000 */
[----:B---3--:R-:W-:-:S04]  /*18d0*/  LEA R10, R7, R0, 0x2 ;  /* 0x00000000070a7211 */ /* 0x008fc800078e10ff */
        /* <DEDUP_REMOVED lines=70> */
[----:B------:R-:W4:Y:S01]  /*1d40*/  LDL R13, [R9+0xfe8] ;  /* 0x000fe800090d7983 */ /* 0x000f220000100800 */
[----:B-1----:R-:W-:Y:S01]  /*1d50*/  LOP3.LUT R3, R17, R2, RZ, 0xfc, !PT ;  /* 0x0000000211037212 */ /* 0x002fe200078efcff */
[----:B----4-:R-:W-:-:S02]  /*1d60*/  VIADD R6, R13, 0x1 ;  /* 0x000000010d067836 */ /* 0x010fc40000000000 */
[----:B--2---:R-:W-:-:S03]  /*1d70*/  IMAD R8, R13, 0x4, R0 ;  /* 0x000000040d087824 */ /* 0x004fc600078e0200 */
[----:B------:R1:W-:Y:S04]  /*1d80*/  STL [R9+0xfe8], R6 ;  /* 0x000fe80609007387 */ /* 0x0003e80000100800 */
[----:B------:R1:W-:Y:S04]  /*1d90*/  STL [R8+0x48], R3 ;  /* 0x0000480308007387 */ /* 0x0003e80000100800 */
[----:B---3--:R-:W2:Y:S01]  /*1da0*/  LDL R5, [R9+0xfe8] ;  /* 0x000fe80009057983 */ /* 0x008ea20000100800 */
[----:B------:R-:W-:Y:S02]  /*1db0*/  LOP3.LUT R17, R17, R2, RZ, 0x3c, !PT ;  /* 0x0000000211117212 */ /* 0x000fe400078e3cff */
[----:B------:R-:W-:-:S04]  /*1dc0*/  LOP3.LUT R13, R11, 0x1c, RZ, 0xc0, !PT ;  /* 0x0000001c0b0d7812 */ /* 0x000fc800078ec0ff */
[----:B------:R-:W-:Y:S01]  /*1dd0*/  ISETP.NE.AND P0, PT, R13, 0x4, PT ;  /* 0x000000040d00780c */ /* 0x000fe20003f05270 */
[----:B0-----:R-:W-:Y:S01]  /*1de0*/  IMAD.MOV.U32 R4, RZ, RZ, 0x4 ;  /* 0x00000004ff047424 */ /* 0x001fe200078e00ff */
[C---:B--2---:R-:W-:Y:S01]  /*1df0*/  IADD3 R10, PT, PT, R5.reuse, 0x1, RZ ;  /* 0x00000001050a7810 */ /* 0x044fe20007ffe0ff */
[----:B------:R-:W-:-:S04]  /*1e00*/  IMAD R14, R5, 0x4, R0 ;  /* 0x00000004050e7824 */ /* 0x000fc800078e0200 */
[----:B------:R1:W-:Y:S04]  /*1e10*/  STL [R9+0xfe8], R10 ;  /* 0x000fe80a09007387 */ /* 0x0003e80000100800 */
[----:B------:R1:W-:Y:S02]  /*1e20*/  STL [R14+0x48], R17 ;  /* 0x000048110e007387 */ /* 0x0003e40000100800 */
[----:B------:R-:W-:Y:S05]  /*1e30*/  @!P0 BRA `(.L_x_11) ;  /* 0x0000002c00c88947 */ /* 0x000fea0003800000 */
[----:B------:R-:W2:Y:S04]  /*1e40*/  LDL R5, [R9+0xfe8] ;  /* 0x000fe80009057983 */ /* 0x000ea80000100800 */
[----:B------:R-:W3:Y:S01]  /*1e50*/  LDL R15, [R1+0x10] ;  /* 0x00001000010f7983 */ /* 0x000ee20000100800 */
[C---:B--2---:R-:W-:Y:S02]  /*1e60*/  VIADD R4, R5.reuse, 0x1 ;  /* 0x0000000105047836 */ /* 0x044fe40000000000 */
[----:B-1----:R-:W-:Y:S01]  /*1e70*/  IMAD R6, R5, 0x4, R0 ;  /* 0x0000000405067824 */ /* 0x002fe200078e0200 */
[CC--:B---3--:R-:W-:Y:S02]  /*1e80*/  LOP3.LUT R3, R15.reuse, R2.reuse, RZ, 0xc0, !PT ;  /* 0x000000020f037212 */ /* 0x0c8fe400078ec0ff */
[----:B------:R0:W-:Y:S04]  /*1e90*/  STL [R9+0xfe8], R4 ;  /* 0x000fe80409007387 */ /* 0x0001e80000100800 */
[----:B------:R1:W-:Y:S04]  /*1ea0*/  STL [R6+0x48], R3 ;  /* 0x0000480306007387 */ /* 0x0003e80000100800 */
[----:B------:R-:W2:Y:S01]  /*1eb0*/  LDL R7, [R9+0xfe8] ;  /* 0x000fe80009077983 */ /* 0x000ea20000100800 */
[----:B------:R-:W-:-:S02]  /*1ec0*/  LOP3.LUT R5, R15, R2, RZ, 0x30, !PT ;  /* 0x000000020f057212 */ /* 0x000fc400078e30ff */
[C---:B--2---:R-:W-:Y:S01]  /*1ed0*/  IADD3 R8, PT, PT, R7.reuse, 0x1, RZ ;  /* 0x0000000107087810 */ /* 0x044fe20007ffe0ff */
[----:B------:R-:W-:-:S04]  /*1ee0*/  IMAD R10, R7, 0x4, R0 ;  /* 0x00000004070a7824 */ /* 0x000fc800078e0200 */
        /* <DEDUP_REMOVED lines=10> */
[C---:B----4-:R-:W-:Y:S01]  /*1f90*/  VIADD R16, R3.reuse, 0x1 ;  /* 0x0000000103107836 */ /* 0x050fe20000000000 */
[----:B------:R-:W-:-:S04]  /*1fa0*/  LEA R17, R3, R0, 0x2 ;  /* 0x0000000003117211 */ /* 0x000fc800078e10ff */
[----:B------:R-:W-:Y:S04]  /*1fb0*/  STL [R9+0xfe8], R16 ;  /* 0x000fe81009007387 */ /* 0x000fe80000100800 */
[----:B------:R1:W-:Y:S04]  /*1fc0*/  STL [R17+0x48], R6 ;  /* 0x0000480611007387 */ /* 0x0003e80000100800 */
[----:B------:R-:W2:Y:S01]  /*1fd0*/  LDL R3, [R9+0xfe8] ;  /* 0x000fe80009037983 */ /* 0x000ea20000100800 */
[----:B------:R-:W-:Y:S01]  /*1fe0*/  LOP3.LUT R15, R15, R2, RZ, 0x3c, !PT ;  /* 0x000000020f0f7212 */ /* 0x000fe200078e3cff */
[----:B--2---:R-:W-:-:S02]  /*1ff0*/  VIADD R8, R3, 0x1 ;  /* 0x0000000103087836 */ /* 0x004fc40000000000 */
[----:B---3--:R-:W-:-:S03]  /*2000*/  IMAD R10, R3, 0x4, R0 ;  /* 0x00000004030a7824 */ /* 0x008fc600078e0200 */
        /* <DEDUP_REMOVED lines=10> */
[----:B------:R-:W-:-:S02]  /*20b0*/  LOP3.LUT R5, R19, R2, RZ, 0x30, !PT ;  /* 0x0000000213057212 */ /* 0x000fc400078e30ff */
[C---:B--2---:R-:W-:Y:S01]  /*20c0*/  IADD3 R8, PT, PT, R7.reuse, 0x1, RZ ;  /* 0x0000000107087810 */ /* 0x044fe20007ffe0ff */
[----:B---3--:R-:W-:-:S04]  /*20d0*/  IMAD R10, R7, 0x4, R0 ;  /* 0x00000004070a7824 */ /* 0x008fc800078e0200 */
        /* <DEDUP_REMOVED lines=72> */
[C---:B----4-:R-:W-:Y:S01]  /*2560*/  VIADD R6, R15.reuse, 0x1 ;  /* 0x000000010f067836 */ /* 0x050fe20000000000 */
[----:B--2---:R-:W-:-:S04]  /*2570*/  LEA R8, R15, R0, 0x2 ;  /* 0x000000000f087211 */ /* 0x004fc800078e10ff */
[----:B------:R2:W-:Y:S04]  /*2580*/  STL [R9+0xfe8], R6 ;  /* 0x000fe80609007387 */ /* 0x0005e80000100800 */
[----:B------:R2:W-:Y:S04]  /*2590*/  STL [R8+0x48], R3 ;  /* 0x0000480308007387 */ /* 0x0005e80000100800 */
[----:B---3--:R-:W3:Y:S01]  /*25a0*/  LDL R5, [R9+0xfe8] ;  /* 0x000fe80009057983 */ /* 0x008ee20000100800 */
[----:B------:R-:W-:Y:S02]  /*25b0*/  LOP3.LUT R19, R19, R2, RZ, 0x3c, !PT ;  /* 0x0000000213137212 */ /* 0x000fe400078e3cff */
[----:B------:R-:W-:Y:S01]  /*25c0*/  ISETP.NE.AND P0, PT, R13, 0x8, PT ;  /* 0x000000080d00780c */ /* 0x000fe20003f05270 */
[----:B0-----:R-:W-:-:S02]  /*25d0*/  IMAD.MOV.U32 R4, RZ, RZ, 0x8 ;  /* 0x00000008ff047424 */ /* 0x001fc400078e00ff */
[C---:B---3--:R-:W-:Y:S02]  /*25e0*/  VIADD R10, R5.reuse, 0x1 ;  /* 0x00000001050a7836 */ /* 0x048fe40000000000 */
[----:B------:R-:W-:-:S03]  /*25f0*/  IMAD R14, R5, 0x4, R0 ;  /* 0x00000004050e7824 */ /* 0x000fc600078e0200 */
[----:B------:R2:W-:Y:S04]  /*2600*/  STL [R9+0xfe8], R10 ;  /* 0x000fe80a09007387 */ /* 0x0005e80000100800 */
[----:B------:R2:W-:Y:S01]  /*2610*/  STL [R14+0x48], R19 ;  /* 0x000048130e007387 */ /* 0x0005e20000100800 */
[----:B------:R-:W-:Y:S05]  /*2620*/  @!P0 BRA `(.L_x_11) ;  /* 0x0000002400cc8947 */ /* 0x000fea0003800000 */
[----:B------:R-:W3:Y:S04]  /*2630*/  LDL R5, [R9+0xfe8] ;  /* 0x000fe80009057983 */ /* 0x000ee80000100800 */
[----:B------:R-:W4:Y:S01]  /*2640*/  LDL R15, [R1+0x20] ;  /* 0x00002000010f7983 */ /* 0x000f220000100800 */
[C---:B---3--:R-:W-:Y:S01]  /*2650*/  VIADD R4, R5.reuse, 0x1 ;  /* 0x0000000105047836 */ /* 0x048fe20000000000 */
[----:B--2---:R-:W-:Y:S02]  /*2660*/  LEA R6, R5, R0, 0x2 ;  /* 0x0000000005067211 */ /* 0x004fe400078e10ff */
[CC--:B----4-:R-:W-:Y:S02]  /*2670*/  LOP3.LUT R3, R15.reuse, R2.reuse, RZ, 0xc0, !PT ;  /* 0x000000020f037212 */ /* 0x0d0fe400078ec0ff */
[----:B------:R0:W-:Y:S04]  /*2680*/  STL [R9+0xfe8], R4 ;  /* 0x000fe80409007387 */ /* 0x0001e80000100800 */
[----:B------:R1:W-:Y:S04]  /*2690*/  STL [R6+0x48], R3 ;  /* 0x0000480306007387 */ /* 0x0003e80000100800 */
[----:B------:R-:W2:Y:S01]  /*26a0*/  LDL R7, [R9+0xfe8] ;  /* 0x000fe80009077983 */ /* 0x000ea20000100800 */
[----:B------:R-:W-:Y:S01]  /*26b0*/  LOP3.LUT R5, R15, R2, RZ, 0x30, !PT ;  /* 0x000000020f057212 */ /* 0x000fe200078e30ff */
[----:B--2---:R-:W-:-:S02]  /*26c0*/  VIADD R8, R7, 0x1 ;  /* 0x0000000107087836 */ /* 0x004fc40000000000 */
[----:B------:R-:W-:-:S03]  /*26d0*/  IMAD R10, R7, 0x4, R0 ;  /* 0x00000004070a7824 */ /* 0x000fc600078e0200 */
[----:B------:R2:W-:Y:S04]  /*26e0*/  STL [R9+0xfe8], R8 ;  /* 0x000fe80809007387 */ /* 0x0005e80000100800 */
[----:B------:R3:W-:Y:S04]  /*26f0*/  STL [R10+0x48], R5 ;  /* 0x000048050a007387 */ /* 0x0007e80000100800 */
[----:B------:R-:W4:Y:S01]  /*2700*/  LDL R17, [R9+0xfe8] ;  /* 0x000fe80009117983 */ /* 0x000f220000100800 */
[----:B------:R-:W-:Y:S01]  /*2710*/  LOP3.LUT R7, R2, R15, RZ, 0x30, !PT ;  /* 0x0000000f02077212 */ /* 0x000fe200078e30ff */
[C---:B----4-:R-:W-:Y:S01]  /*2720*/  VIADD R14, R17.reuse, 0x1 ;  /* 0x00000001110e7836 */ /* 0x050fe20000000000 */
[----:B0-----:R-:W-:-:S04]  /*2730*/  LEA R4, R17, R0, 0x2 ;  /* 0x0000000011047211 */ /* 0x001fc800078e10ff */
        /* <DEDUP_REMOVED lines=9> */
[----:B------:R-:W-:Y:S01]  /*27d0*/  LOP3.LUT R15, R15, R2, RZ, 0x3c, !PT ;  /* 0x000000020f0f7212 */ /* 0x000fe200078e3cff */
[C---:B--2---:R-:W-:Y:S01]  /*27e0*/  VIADD R8, R3.reuse, 0x1 ;  /* 0x0000000103087836 */ /* 0x044fe20000000000 */
[----:B---3--:R-:W-:-:S04]  /*27f0*/  LEA R10, R3, R0, 0x2 ;  /* 0x00000000030a7211 */ /* 0x008fc800078e10ff */
        /* <DEDUP_REMOVED lines=35> */
[C---:B0-----:R-:W-:Y:S01]  /*2a30*/  VIADD R4, R5.reuse, 0x1 ;  /* 0x0000000105047836 */ /* 0x041fe20000000000 */
[----:B-1----:R-:W-:-:S02]  /*2a40*/  LEA R6, R5, R0, 0x2 ;  /* 0x0000000005067211 */ /* 0x002fc400078e10ff */
[CC--:B----4-:R-:W-:Y:S02]  /*2a50*/  LOP3.LUT R3, R17.reuse, R2.reuse, RZ, 0xc0, !PT ;  /* 0x0000000211037212 */ /* 0x0d0fe400078ec0ff */
[----:B------:R0:W-:Y:S04]  /*2a60*/  STL [R9+0xfe8], R4 ;  /* 0x000fe80409007387 */ /* 0x0001e80000100800 */
[----:B------:R1:W-:Y:S04]  /*2a70*/  STL [R6+0x48], R3 ;  /* 0x0000480306007387 */ /* 0x0003e80000100800 */
[----:B------:R-:W2:Y:S01]  /*2a80*/  LDL R7, [R9+0xfe8] ;  /* 0x000fe80009077983 */ /* 0x000ea20000100800 */
[----:B------:R-:W-:Y:S01]  /*2a90*/  LOP3.LUT R5, R17, R2, RZ, 0x30, !PT ;  /* 0x0000000211057212 */ /* 0x000fe200078e30ff */
[----:B--2---:R-:W-:-:S02]  /*2aa0*/  VIADD R8, R7, 0x1 ;  /* 0x0000000107087836 */ /* 0x004fc40000000000 */
[----:B---3--:R-:W-:-:S03]  /*2ab0*/  IMAD R10, R7, 0x4, R0 ;  /* 0x00000004070a7824 */ /* 0x008fc600078e0200 */
        /* <DEDUP_REMOVED lines=45> */
[----:B---3--:R-:W2:Y:S01]  /*2d90*/  LDL R5, [R9+0xfe8] ;  /* 0x000fe80009057983 */ /* 0x008ea20000100800 */
[----:B------:R-:W-:Y:S02]  /*2da0*/  LOP3.LUT R19, R19, R2, RZ, 0x3c, !PT ;  /* 0x0000000213137212 */ /* 0x000fe400078e3cff */
[----:B------:R-:W-:Y:S01]  /*2db0*/  ISETP.NE.AND P0, PT, R13, 0xc, PT ;  /* 0x0000000c0d00780c */ /* 0x000fe20003f05270 */
[----:B0-----:R-:W-:-:S02]  /*2dc0*/  IMAD.MOV.U32 R4, RZ, RZ, 0xc ;  /* 0x0000000cff047424 */ /* 0x001fc400078e00ff */
[C---:B--2---:R-:W-:Y:S02]  /*2dd0*/  VIADD R10, R5.reuse, 0x1 ;  /* 0x00000001050a7836 */ /* 0x044fe40000000000 */
[----:B------:R-:W-:-:S03]  /*2de0*/  IMAD R14, R5, 0x4, R0 ;  /* 0x00000004050e7824 */ /* 0x000fc600078e0200 */
[----:B------:R4:W-:Y:S04]  /*2df0*/  STL [R9+0xfe8], R10 ;  /* 0x000fe80a09007387 */ /* 0x0009e80000100800 */
[----:B------:R4:W-:Y:S01]  /*2e00*/  STL [R14+0x48], R19 ;  /* 0x000048130e007387 */ /* 0x0009e20000100800 */
[----:B------:R-:W-:Y:S05]  /*2e10*/  @!P0 BRA `(.L_x_11) ;  /* 0x0000001c00d08947 */ /* 0x000fea0003800000 */
[----:B------:R-:W2:Y:S04]  /*2e20*/  LDL R5, [R9+0xfe8] ;  /* 0x000fe80009057983 */ /* 0x000ea80000100800 */
[----:B------:R-:W3:Y:S01]  /*2e30*/  LDL R15, [R1+0x30] ;  /* 0x00003000010f7983 */ /* 0x000ee20000100800 */
[C---:B--2---:R-:W-:Y:S01]  /*2e40*/  IADD3 R4, PT, PT, R5.reuse, 0x1, RZ ;  /* 0x0000000105047810 */ /* 0x044fe20007ffe0ff */
[----:B----4-:R-:W-:Y:S01]  /*2e50*/  IMAD R6, R5, 0x4, R0 ;  /* 0x0000000405067824 */ /* 0x010fe200078e0200 */
[----:B---3--:R-:W-:-:S03]  /*2e60*/  LOP3.LUT R3, R15, R2, RZ, 0xc0, !PT ;  /* 0x000000020f037212 */ /* 0x008fc600078ec0ff */
        /* <DEDUP_REMOVED lines=9> */
[----:B------:R-:W-:Y:S02]  /*2f00*/  LOP3.LUT R7, R2, R15, RZ, 0x30, !PT ;  /* 0x0000000f02077212 */ /* 0x000fe400078e30ff */
[C---:B----4-:R-:W-:Y:S01]  /*2f10*/  IADD3 R14, PT, PT, R17.reuse, 0x1, RZ ;  /* 0x00000001110e7810 */ /* 0x050fe20007ffe0ff */
[----:B0-----:R-:W-:-:S04]  /*2f20*/  IMAD R4, R17, 0x4, R0 ;  /* 0x0000000411047824 */ /* 0x001fc800078e0200 */
        /* <DEDUP_REMOVED lines=34> */
[----:B------:R-:W-:Y:S02]  /*3150*/  LOP3.LUT R6, R19, R2, RZ, 0xfc, !PT ;  /* 0x0000000213067212 */ /* 0x000fe400078efcff */
[C---:B----4-:R-:W-:Y:S01]  /*3160*/  IADD3 R16, PT, PT, R3.reuse, 0x1, RZ ;  /* 0x0000000103107810 */ /* 0x050fe20007ffe0ff */
[----:B------:R-:W-:-:S04]  /*3170*/  IMAD R15, R3, 0x4, R0 ;  /* 0x00000004030f7824 */ /* 0x000fc800078e0200 */
        /* <DEDUP_REMOVED lines=10> */
[C---:B0-----:R-:W-:Y:S01]  /*3220*/  IADD3 R4, PT, PT, R5.reuse, 0x1, RZ ;  /* 0x0000000105047810 */ /* 0x041fe20007ffe0ff */
[----:B-1----:R-:W-:Y:S01]  /*3230*/  IMAD R6, R5, 0x4, R0 ;  /* 0x0000000405067824 */ /* 0x002fe200078e0200 */
[----:B----4-:R-:W-:-:S03]  /*3240*/  LOP3.LUT R3, R17, R2, RZ, 0xc0, !PT ;  /* 0x0000000211037212 */ /* 0x010fc600078ec0ff */
        /* <DEDUP_REMOVED lines=46> */
[----:B-1----:R-:W-:Y:S02]  /*3530*/  LOP3.LUT R3, R19, R2, RZ, 0xfc, !PT ;  /* 0x0000000213037212 */ /* 0x002fe400078efcff */
[C---:B----4-:R-:W-:Y:S01]  /*3540*/  IADD3 R6, PT, PT, R15.reuse, 0x1, RZ ;  /* 0x000000010f067810 */ /* 0x050fe20007ffe0ff */
[----:B--2---:R-:W-:-:S04]  /*3550*/  IMAD R8, R15, 0x4, R0 ;  /* 0x000000040f087824 */ /* 0x004fc800078e0200 */
[----:B------:R1:W-:Y:S04]  /*3560*/  STL [R9+0xfe8], R6 ;  /* 0x000fe80609007387 */ /* 0x0003e80000100800 */
[----:B------:R1:W-:Y:S04]  /*3570*/  STL [R8+0x48], R3 ;  /* 0x0000480308007387 */ /* 0x0003e80000100800 */
[----:B---3--:R-:W2:Y:S01]  /*3580*/  LDL R5, [R9+0xfe8] ;  /* 0x000fe80009057983 */ /* 0x008ea20000100800 */
[----:B------:R-:W-:Y:S02]  /*3590*/  LOP3.LUT R19, R19, R2, RZ, 0x3c, !PT ;  /* 0x0000000213137212 */ /* 0x000fe400078e3cff */
[----:B------:R-:W-:-:S02]  /*35a0*/  ISETP.NE.AND P0, PT, R13, 0x10, PT ;  /* 0x000000100d00780c */ /* 0x000fc40003f05270 */
[----:B0-----:R-:W-:Y:S01]  /*35b0*/  MOV R4, 0x10 ;  /* 0x0000001000047802 */ /* 0x001fe20000000f00 */
[C---:B--2---:R-:W-:Y:S02]  /*35c0*/  VIADD R10, R5.reuse, 0x1 ;  /* 0x00000001050a7836 */ /* 0x044fe40000000000 */
[----:B------:R-:W-:-:S03]  /*35d0*/  IMAD R14, R5, 0x4, R0 ;  /* 0x00000004050e7824 */ /* 0x000fc600078e0200 */
[----:B------:R1:W-:Y:S04]  /*35e0*/  STL [R9+0xfe8], R10 ;  /* 0x000fe80a09007387 */ /* 0x0003e80000100800 */
[----:B------:R1:W-:Y:S01]  /*35f0*/  STL [R14+0x48], R19 ;  /* 0x000048130e007387 */ /* 0x0003e20000100800 */
        /* <DEDUP_REMOVED lines=368> */
[----:B------:R-:W-:Y:S01]  /*4d00*/  LOP3.LUT R17, R17, R2, RZ, 0x3c, !PT ;  /* 0x0000000211117212 */ /* 0x000fe200078e3cff */
[----:B0-----:R-:W-:-:S02]  /*4d10*/  IMAD.MOV.U32 R4, RZ, RZ, 0x1c ;  /* 0x0000001cff047424 */ /* 0x001fc400078e00ff */
[C---:B--2---:R-:W-:Y:S01]  /*4d20*/  VIADD R10, R5.reuse, 0x1 ;  /* 0x00000001050a7836 */ /* 0x044fe20000000000 */
[----:B------:R-:W-:-:S04]  /*4d30*/  LEA R14, R5, R0, 0x2 ;  /* 0x00000000050e7211 */ /* 0x000fc800078e10ff */
[----:B------:R1:W-:Y:S04]  /*4d40*/  STL [R9+0xfe8], R10 ;  /* 0x000fe80a09007387 */ /* 0x0003e80000100800 */
[----:B------:R1:W-:Y:S02]  /*4d50*/  STL [R14+0x48], R17 ;  /* 0x000048110e007387 */ /* 0x0003e40000100800 */
.L_x_11:
[----:B------:R-:W-:Y:S05]  /*4d60*/  BSYNC.RECONVERGENT B3 ;  /* 0x0000000000037941 */ /* 0x000fea0003800200 */
.L_x_10:
[----:B------:R-:W-:Y:S01]  /*4d70*/  ISETP.NE.AND P0, PT, R12, RZ, PT ;  /* 0x000000ff0c00720c */ /* 0x000fe20003f05270 */
[----:B-12-4-:R-:W-:-:S12]  /*4d80*/  VIADD R3, R11, 0x1 ;  /* 0x000000010b037836 */ /* 0x016fd80000000000 */
[----:B------:R-:W-:Y:S05]  /*4d90*/  @!P0 BRA `(.L_x_9) ;  /* 0x0000000400888947 */ /* 0x000fea0003800000 */
[----:B------:R-:W-:Y:S01]  /*4da0*/  IMAD.U32 R4, R4, 0x4, R1 ;  /* 0x0000000404047824 */ /* 0x000fe200078e0001 */
[----:B------:R-:W2:Y:S04]  /*4db0*/  LDL R7, [R9+0xfe8] ;  /* 0x000fe80009077983 */ /* 0x000ea80000100800 */
[----:B------:R-:W3:Y:S01]  /*4dc0*/  LDL R5, [R4] ;  /* 0x0000000004057983 */ /* 0x000ee20000100800 */
[C---:B--2---:R-:W-:Y:S01]  /*4dd0*/  IADD3 R8, PT, PT, R7.reuse, 0x1, RZ ;  /* 0x0000000107087810 */ /* 0x044fe20007ffe0ff */
[----:B------:R-:W-:Y:S01]  /*4de0*/  IMAD R7, R7, 0x4, R0 ;  /* 0x0000000407077824 */ /* 0x000fe200078e0200 */
[----:B---3--:R-:W-:-:S03]  /*4df0*/  LOP3.LUT R6, R5, R2, RZ, 0xc0, !PT ;  /* 0x0000000205067212 */ /* 0x008fc600078ec0ff */
[----:B------:R0:W-:Y:S04]  /*4e00*/  STL [R9+0xfe8], R8 ;  /* 0x000fe80809007387 */ /* 0x0001e80000100800 */
[----:B------:R1:W-:Y:S04]  /*4e10*/  STL [R7+0x48], R6 ;  /* 0x0000480607007387 */ /* 0x0003e80000100800 */
[----:B------:R-:W2:Y:S01]  /*4e20*/  LDL R11, [R9+0xfe8] ;  /* 0x000fe800090b7983 */ /* 0x000ea20000100800 */
[----:B------:R-:W-:Y:S01]  /*4e30*/  LOP3.LUT R10, R5, R2, RZ, 0x30, !PT ;  /* 0x00000002050a7212 */ /* 0x000fe200078e30ff */
[----:B--2---:R-:W-:-:S02]  /*4e40*/  VIADD R14, R11, 0x1 ;  /* 0x000000010b0e7836 */ /* 0x004fc40000000000 */
[----:B------:R-:W-:-:S03]  /*4e50*/  IMAD R11, R11, 0x4, R0 ;  /* 0x000000040b0b7824 */ /* 0x000fc600078e0200 */
[----:B------:R-:W-:Y:S04]  /*4e60*/  STL [R9+0xfe8], R14 ;  /* 0x000fe80e09007387 */ /* 0x000fe80000100800 */
[----:B------:R2:W-:Y:S04]  /*4e70*/  STL [R11+0x48], R10 ;  /* 0x0000480a0b007387 */ /* 0x0005e80000100800 */
[----:B------:R-:W3:Y:S01]  /*4e80*/  LDL R15, [R9+0xfe8] ;  /* 0x000fe800090f7983 */ /* 0x000ee20000100800 */
[----:B------:R-:W-:Y:S02]  /*4e90*/  LOP3.LUT R13, R2, R5, RZ, 0x30, !PT ;  /* 0x00000005020d7212 */ /* 0x000fe400078e30ff */
[C---:B---3--:R-:W-:Y:S01]  /*4ea0*/  IADD3 R16, PT, PT, R15.reuse, 0x1, RZ ;  /* 0x000000010f107810 */ /* 0x048fe20007ffe0ff */
[----:B0-----:R-:W-:-:S04]  /*4eb0*/  IMAD R8, R15, 0x4, R0 ;  /* 0x000000040f087824 */ /* 0x001fc800078e0200 */
[----:B------:R3:W-:Y:S04]  /*4ec0*/  STL [R9+0xfe8], R16 ;  /* 0x000fe81009007387 */ /* 0x0007e80000100800 */
[----:B------:R3:W-:Y:S04]  /*4ed0*/  STL [R8+0x48], R13 ;  /* 0x0000480d08007387 */ /* 0x0007e80000100800 */
[----:B-1----:R-:W4:Y:S01]  /*4ee0*/  LDL R7, [R9+0xfe8] ;  /* 0x000fe80009077983 */ /* 0x002f220000100800 */
[----:B------:R-:W-:Y:S01]  /*4ef0*/  LOP3.LUT R6, R5, R2, RZ, 0xfc, !PT ;  /* 0x0000000205067212 */ /* 0x000fe200078efcff */
[----:B----4-:R-:W-:-:S02]  /*4f00*/  VIADD R18, R7, 0x1 ;  /* 0x0000000107127836 */ /* 0x010fc40000000000 */
[----:B------:R-:W-:-:S03]  /*4f10*/  IMAD R7, R7, 0x4, R0 ;  /* 0x0000000407077824 */ /* 0x000fc600078e0200 */
[----:B------:R3:W-:Y:S04]  /*4f20*/  STL [R9+0xfe8], R18 ;  /* 0x000fe81209007387 */ /* 0x0007e80000100800 */
[----:B------:R3:W-:Y:S04]  /*4f30*/  STL [R7+0x48], R6 ;  /* 0x0000480607007387 */ /* 0x0007e80000100800 */
[----:B--2---:R-:W2:Y:S01]  /*4f40*/  LDL R11, [R9+0xfe8] ;  /* 0x000fe800090b7983 */ /* 0x004ea20000100800 */
[----:B------:R-:W-:Y:S02]  /*4f50*/  LOP3.LUT R5, R5, R2, RZ, 0x3c, !PT ;  /* 0x0000000205057212 */ /* 0x000fe400078e3cff */
[----:B------:R-:W-:-:S02]  /*4f60*/  ISETP.NE.AND P0, PT, R12, 0x1, PT ;  /* 0x000000010c00780c */ /* 0x000fc40003f05270 */
[C---:B--2---:R-:W-:Y:S01]  /*4f70*/  IADD3 R10, PT, PT, R11.reuse, 0x1, RZ ;  /* 0x000000010b0a7810 */ /* 0x044fe20007ffe0ff */
[----:B------:R-:W-:-:S04]  /*4f80*/  IMAD R14, R11, 0x4, R0 ;  /* 0x000000040b0e7824 */ /* 0x000fc800078e0200 */
[----:B------:R3:W-:Y:S04]  /*4f90*/  STL [R9+0xfe8], R10 ;  /* 0x000fe80a09007387 */ /* 0x0007e80000100800 */
[----:B------:R3:W-:Y:S02]  /*4fa0*/  STL [R14+0x48], R5 ;  /* 0x000048050e007387 */ /* 0x0007e40000100800 */
[----:B------:R-:W-:Y:S05]  /*4fb0*/  @!P0 BRA `(.L_x_9) ;  /* 0x0000000400008947 */ /* 0x000fea0003800000 */
[----:B---3--:R-:W2:Y:S04]  /*4fc0*/  LDL R7, [R9+0xfe8] ;  /* 0x000fe80009077983 */ /* 0x008ea80000100800 */
[----:B------:R-:W3:Y:S01]  /*4fd0*/  LDL R5, [R4+0x4] ;  /* 0x0000040004057983 */ /* 0x000ee20000100800 */
[C---:B--2---:R-:W-:Y:S02]  /*4fe0*/  VIADD R8, R7.reuse, 0x1 ;  /* 0x0000000107087836 */ /* 0x044fe40000000000 */
[----:B------:R-:W-:Y:S01]  /*4ff0*/  IMAD R7, R7, 0x4, R0 ;  /* 0x0000000407077824 */ /* 0x000fe200078e0200 */
[CC--:B---3--:R-:W-:Y:S02]  /*5000*/  LOP3.LUT R6, R5.reuse, R2.reuse, RZ, 0xc0, !PT ;  /* 0x0000000205067212 */ /* 0x0c8fe400078ec0ff */
[----:B------:R0:W-:Y:S04]  /*5010*/  STL [R9+0xfe8], R8 ;  /* 0x000fe80809007387 */ /* 0x0001e80000100800 */
[----:B------:R1:W-:Y:S04]  /*5020*/  STL [R7+0x48], R6 ;  /* 0x0000480607007387 */ /* 0x0003e80000100800 */
[----:B------:R-:W2:Y:S01]  /*5030*/  LDL R11, [R9+0xfe8] ;  /* 0x000fe800090b7983 */ /* 0x000ea20000100800 */
[----:B------:R-:W-:-:S02]  /*5040*/  LOP3.LUT R10, R5, R2, RZ, 0x30, !PT ;  /* 0x00000002050a7212 */ /* 0x000fc400078e30ff */
[C---:B--2---:R-:W-:Y:S01]  /*5050*/  IADD3 R14, PT, PT, R11.reuse, 0x1, RZ ;  /* 0x000000010b0e7810 */ /* 0x044fe20007ffe0ff */
[----:B------:R-:W-:-:S04]  /*5060*/  IMAD R11, R11, 0x4, R0 ;  /* 0x000000040b0b7824 */ /* 0x000fc800078e0200 */
[----:B------:R-:W-:Y:S04]  /*5070*/  STL [R9+0xfe8], R14 ;  /* 0x000fe80e09007387 */ /* 0x000fe80000100800 */
[----:B------:R2:W-:Y:S04]  /*5080*/  STL [R11+0x48], R10 ;  /* 0x0000480a0b007387 */ /* 0x0005e80000100800 */
[----:B------:R-:W3:Y:S01]  /*5090*/  LDL R15, [R9+0xfe8] ;  /* 0x000fe800090f7983 */ /* 0x000ee20000100800 */
[----:B------:R-:W-:Y:S01]  /*50a0*/  LOP3.LUT R13, R2, R5, RZ, 0x30, !PT ;  /* 0x00000005020d7212 */ /* 0x000fe200078e30ff */
[----:B---3--:R-:W-:-:S02]  /*50b0*/  VIADD R16, R15, 0x1 ;  /* 0x000000010f107836 */ /* 0x008fc40000000000 */
[----:B0-----:R-:W-:-:S03]  /*50c0*/  IMAD R8, R15, 0x4, R0 ;  /* 0x000000040f087824 */ /* 0x001fc600078e0200 */
[----:B------:R4:W-:Y:S04]  /*50d0*/  STL [R9+0xfe8], R16 ;  /* 0x000fe81009007387 */ /* 0x0009e80000100800 */
[----:B------:R4:W-:Y:S04]  /*50e0*/  STL [R8+0x48], R13 ;  /* 0x0000480d08007387 */ /* 0x0009e80000100800 */
[----:B-1----:R-:W3:Y:S01]  /*50f0*/  LDL R7, [R9+0xfe8] ;  /* 0x000fe80009077983 */ /* 0x002ee20000100800 */
[----:B------:R-:W-:Y:S02]  /*5100*/  LOP3.LUT R6, R5, R2, RZ, 0xfc, !PT ;  /* 0x0000000205067212 */ /* 0x000fe400078efcff */
[C---:B---3--:R-:W-:Y:S01]  /*5110*/  IADD3 R18, PT, PT, R7.reuse, 0x1, RZ ;  /* 0x0000000107127810 */ /* 0x048fe20007ffe0ff */
[----:B------:R-:W-:-:S04]  /*5120*/  IMAD R7, R7, 0x4, R0 ;  /* 0x0000000407077824 */ /* 0x000fc800078e0200 */
[----:B------:R4:W-:Y:S04]  /*5130*/  STL [R9+0xfe8], R18 ;  /* 0x000fe81209007387 */ /* 0x0009e80000100800 */
[----:B------:R4:W-:Y:S04]  /*5140*/  STL [R7+0x48], R6 ;  /* 0x0000480607007387 */ /* 0x0009e80000100800 */
[----:B--2---:R-:W2:Y:S01]  /*5150*/  LDL R11, [R9+0xfe8] ;  /* 0x000fe800090b7983 */ /* 0x004ea20000100800 */
[----:B------:R-:W-:Y:S02]  /*5160*/  LOP3.LUT R5, R5, R2, RZ, 0x3c, !PT ;  /* 0x0000000205057212 */ /* 0x000fe400078e3cff */
[----:B------:R-:W-:Y:S01]  /*5170*/  ISETP.NE.AND P0, PT, R12, 0x2, PT ;  /* 0x000000020c00780c */ /* 0x000fe20003f05270 */
[----:B--2---:R-:W-:-:S02]  /*5180*/  VIADD R10, R11, 0x1 ;  /* 0x000000010b0a7836 */ /* 0x004fc40000000000 */
[----:B------:R-:W-:-:S03]  /*5190*/  IMAD R14, R11, 0x4, R0 ;  /* 0x000000040b0e7824 */ /* 0x000fc600078e0200 */
[----:B------:R4:W-:Y:S04]  /*51a0*/  STL [R9+0xfe8], R10 ;  /* 0x000fe80a09007387 */ /* 0x0009e80000100800 */
[----:B------:R4:W-:Y:S03]  /*51b0*/  STL [R14+0x48], R5 ;  /* 0x000048050e007387 */ /* 0x0009e60000100800 */
[----:B------:R-:W-:Y:S05]  /*51c0*/  @!P0 BRA `(.L_x_9) ;  /* 0x00000000007c8947 */ /* 0x000fea0003800000 */
[----:B----4-:R-:W2:Y:S04]  /*51d0*/  LDL R7, [R9+0xfe8] ;  /* 0x000fe80009077983 */ /* 0x010ea80000100800 */
[----:B------:R-:W3:Y:S01]  /*51e0*/  LDL R5, [R4+0x8] ;  /* 0x0000080004057983 */ /* 0x000ee20000100800 */
[C---:B--2---:R-:W-:Y:S01]  /*51f0*/  IADD3 R8, PT, PT, R7.reuse, 0x1, RZ ;  /* 0x0000000107087810 */ /* 0x044fe20007ffe0ff */
[----:B------:R-:W-:Y:S01]  /*5200*/  IMAD R7, R7, 0x4, R0 ;  /* 0x0000000407077824 */ /* 0x000fe200078e0200 */
[----:B---3--:R-:W-:-:S03]  /*5210*/  LOP3.LUT R6, R5, R2, RZ, 0xc0, !PT ;  /* 0x0000000205067212 */ /* 0x008fc600078ec0ff */
[----:B------:R-:W-:Y:S04]  /*5220*/  STL [R9+0xfe8], R8 ;  /* 0x000fe80809007387 */ /* 0x000fe80000100800 */
[----:B------:R0:W-:Y:S04]  /*5230*/  STL [R7+0x48], R6 ;  /* 0x0000480607007387 */ /* 0x0001e80000100800 */
[----:B------:R-:W2:Y:S01]  /*5240*/  LDL R11, [R9+0xfe8] ;  /* 0x000fe800090b7983 */ /* 0x000ea20000100800 */
[----:B------:R-:W-:Y:S01]  /*5250*/  LOP3.LUT R10, R5, R2, RZ, 0x30, !PT ;  /* 0x00000002050a7212 */ /* 0x000fe200078e30ff */
[----:B--2---:R-:W-:-:S02]  /*5260*/  VIADD R12, R11, 0x1 ;  /* 0x000000010b0c7836 */ /* 0x004fc40000000000 */
[----:B------:R-:W-:-:S03]  /*5270*/  IMAD R11, R11, 0x4, R0 ;  /* 0x000000040b0b7824 */ /* 0x000fc600078e0200 */
[----:B------:R-:W-:Y:S04]  /*5280*/  STL [R9+0xfe8], R12 ;  /* 0x000fe80c09007387 */ /* 0x000fe80000100800 */
[----:B------:R1:W-:Y:S04]  /*5290*/  STL [R11+0x48], R10 ;  /* 0x0000480a0b007387 */ /* 0x0003e80000100800 */
[----:B------:R-:W2:Y:S01]  /*52a0*/  LDL R13, [R9+0xfe8] ;  /* 0x000fe800090d7983 */ /* 0x000ea20000100800 */
[----:B------:R-:W-:Y:S02]  /*52b0*/  LOP3.LUT R4, R2, R5, RZ, 0x30, !PT ;  /* 0x0000000502047212 */ /* 0x000fe400078e30ff */
[C---:B--2---:R-:W-:Y:S01]  /*52c0*/  IADD3 R14, PT, PT, R13.reuse, 0x1, RZ ;  /* 0x000000010d0e7810 */ /* 0x044fe20007ffe0ff */
[----:B------:R-:W-:-:S04]  /*52d0*/  IMAD R13, R13, 0x4, R0 ;  /* 0x000000040d0d7824 */ /* 0x000fc800078e0200 */
[----:B------:R2:W-:Y:S04]  /*52e0*/  STL [R9+0xfe8], R14 ;  /* 0x000fe80e09007387 */ /* 0x0005e80000100800 */
[----:B------:R2:W-:Y:S04]  /*52f0*/  STL [R13+0x48], R4 ;  /* 0x000048040d007387 */ /* 0x0005e80000100800 */
[----:B0-----:R-:W3:Y:S01]  /*5300*/  LDL R7, [R9+0xfe8] ;  /* 0x000fe80009077983 */ /* 0x001ee20000100800 */
[----:B------:R-:W-:Y:S01]  /*5310*/  LOP3.LUT R6, R5, R2, RZ, 0xfc, !PT ;  /* 0x0000000205067212 */ /* 0x000fe200078efcff */
[----:B---3--:R-:W-:-:S02]  /*5320*/  VIADD R8, R7, 0x1 ;  /* 0x0000000107087836 */ /* 0x008fc40000000000 */
[----:B------:R-:W-:-:S03]  /*5330*/  IMAD R7, R7, 0x4, R0 ;  /* 0x0000000407077824 */ /* 0x000fc600078e0200 */
[----:B------:R2:W-:Y:S04]  /*5340*/  STL [R9+0xfe8], R8 ;  /* 0x000fe80809007387 */ /* 0x0005e80000100800 */
[----:B------:R2:W-:Y:S04]  /*5350*/  STL [R7+0x48], R6 ;  /* 0x0000480607007387 */ /* 0x0005e80000100800 */
[----:B-1----:R-:W3:Y:S01]  /*5360*/  LDL R11, [R9+0xfe8] ;  /* 0x000fe800090b7983 */ /* 0x002ee20000100800 */
[----:B------:R-:W-:Y:S02]  /*5370*/  LOP3.LUT R2, R5, R2, RZ, 0x3c, !PT ;  /* 0x0000000205027212 */ /* 0x000fe400078e3cff */
[C---:B---3--:R-:W-:Y:S01]  /*5380*/  IADD3 R10, PT, PT, R11.reuse, 0x1, RZ ;  /* 0x000000010b0a7810 */ /* 0x048fe20007ffe0ff */
[----:B------:R-:W-:-:S04]  /*5390*/  IMAD R11, R11, 0x4, R0 ;  /* 0x000000040b0b7824 */ /* 0x000fc800078e0200 */
[----:B------:R2:W-:Y:S04]  /*53a0*/  STL [R9+0xfe8], R10 ;  /* 0x000fe80a09007387 */ /* 0x0005e80000100800 */
[----:B------:R2:W-:Y:S02]  /*53b0*/  STL [R11+0x48], R2 ;  /* 0x000048020b007387 */ /* 0x0005e40000100800 */
.L_x_9:
[----:B------:R-:W-:Y:S05]  /*53c0*/  BSYNC.RECONVERGENT B2 ;  /* 0x0000000000027941 */ /* 0x000fea0003800200 */
.L_x_8:
[----:B------:R-:W-:Y:S05]  /*53d0*/  BSYNC.RELIABLE B0 ;  /* 0x0000000000007941 */ /* 0x000fea0003800100 */
.L_x_2:
[----:B------:R-:W-:-:S13]  /*53e0*/  ISETP.GE.U32.AND P0, PT, R3, 0x12, PT ;  /* 0x000000120300780c */ /* 0x000fda0003f06070 */
[----:B------:R-:W-:Y:S05]  /*53f0*/  @!P0 BRA `(.L_x_12) ;  /* 0xffffffbc00808947 */ /* 0x000fea000383ffff */
.L_x_4:
[----:B------:R-:W-:Y:S05]  /*5400*/  BSYNC.RECONVERGENT B1 ;  /* 0x0000000000017941 */ /* 0x000fea0003800200 */
.L_x_1:
[----:B------:R-:W-:Y:S05]  /*5410*/  WARPSYNC.ALL ;  /* 0x0000000000007948 */ /* 0x000fea0003800000 */
[----:B012---:R-:W2:Y:S01]  /*5420*/  LDL R4, [R1+0x187c] ;  /* 0x00187c0001047983 */ /* 0x007ea20000100800 */
[----:B------:R-:W0:Y:S01]  /*5430*/  LDC.64 R2, c[0x0][0x380] ;  /* 0x0000e000ff027b82 */ /* 0x000e220000000a00 */
[----:B------:R-:W-:Y:S01]  /*5440*/  VOTEU.ANY UR4, UPT, PT ;  /* 0x0000000000047886 */ /* 0x000fe200038e0100 */
[----:B------:R-:W1:Y:S01]  /*5450*/  S2R R0, SR_LANEID ;  /* 0x0000000000007919 */ /* 0x000e620000000000 */
[----:B------:R-:W-:-:S06]  /*5460*/  UFLO.U32 UR4, UR4 ;  /* 0x00000004000472bd */ /* 0x000fcc00080e0000 */
[----:B-1----:R-:W-:Y:S01]  /*5470*/  ISETP.EQ.U32.AND P0, PT, R0, UR4, PT ;  /* 0x0000000400007c0c */ /* 0x002fe2000bf02070 */
[----:B--2---:R-:W3:Y:S02]  /*5480*/  REDUX.SUM UR5, R4 ;  /* 0x00000000040573c4 */ /* 0x004ee4000000c000 */
[----:B---34-:R-:W-:-:S10]  /*5490*/  IMAD.U32 R5, RZ, RZ, UR5 ;  /* 0x00000005ff057e24 */ /* 0x018fd4000f8e00ff */
[----:B0-----:R-:W-:Y:S01]  /*54a0*/  @P0 REDG.E.ADD.STRONG.GPU desc[UR6][R2.64], R5 ;  /* 0x000000050200098e */ /* 0x001fe2000c12e106 */
[----:B------:R-:W-:Y:S05]  /*54b0*/  EXIT ;  /* 0x000000000000794d */ /* 0x000fea0003800000 */
.L_x_13:
[----:B------:R-:W-:-:S00]  /*54c0*/  BRA `(.L_x_13) ;  /* 0xfffffffc00fc7947 */ /* 0x000fc0000383ffff */
[----:B------:R-:W-:-:S00]  /*54d0*/  NOP ;  /* 0x0000000000007918 */ /* 0x000fc00000000000 */
        /* <DEDUP_REMOVED lines=10> */
.L_x_14:


//--------------------- .nv.shared.reserved.0     --------------------------
	.section	.nv.shared.reserved.0,"aw",@nobits
	.weak		__nv_reservedSMEM_offset_0_alias
	.size		__nv_reservedSMEM_offset_0_alias, 0, 64
	.other		__nv_reservedSMEM_offset_0_alias,@"STO_CUDA_RESERVED_SHARED STV_DEFAULT"
__nv_reservedSMEM_offset_0_alias:
	.zero		0
	.zero		64


//--------------------- .nv.constant0._Z13search_kernelPjj --------------------------
	.section	.nv.constant0._Z13search_kernelPjj,"a",@progbits
	.sectionflags	@""
	.align	4
.nv.constant0._Z13search_kernelPjj:
	.zero		908


//--------------------- SYMBOLS --------------------------

	.type		.nv.reservedSmem.offset0,@object
	.size		.nv.reservedSmem.offset0,0x4
